//
// Generated by NVIDIA NVVM Compiler
//
// Compiler Build ID: CL-36424714
// Cuda compilation tools, release 13.0, V13.0.88
// Based on NVVM 20.0.0
//

.version 9.0
.target sm_100
.address_size 64

	// .globl	_Z8mykerneli
.extern .func  (.param .b32 func_retval0) vprintf
(
	.param .b64 vprintf_param_0,
	.param .b64 vprintf_param_1
)
;
.global .align 4 .u32 PAGE_ENTRIES;
.global .align 4 .u32 PAGEFAULT_NUM;
.global .align 4 .u32 currentTime;
.global .align 1 .b8 storage[131072];
.global .align 1 .b8 results[131072];
.global .align 1 .b8 input[131072];
// _ZZ8mykerneliE4data has been demoted
.extern .shared .align 16 .b8 pt[];
.global .align 1 .b8 $str[24] = {112, 97, 103, 101, 102, 97, 117, 108, 116, 32, 110, 117, 109, 98, 101, 114, 32, 105, 115, 32, 37, 100, 10};

.visible .entry _Z8mykerneli(
	.param .u32 _Z8mykerneli_param_0
)
{
	.local .align 8 .b8 	__local_depot0[8];
	.reg .b64 	%SP;
	.reg .b64 	%SPL;
	.reg .pred 	%p<208>;
	.reg .b16 	%rs<195>;
	.reg .b32 	%r<735>;
	.reg .b64 	%rd<32>;
	// demoted variable
	.shared .align 1 .b8 _ZZ8mykerneliE4data[32768];
	mov.u64 	%SPL, __local_depot0;
	cvta.local.u64 	%SP, %SPL;
	ld.param.u32 	%r150, [_Z8mykerneli_param_0];
	mov.b32 	%r696, 0;
	mov.u32 	%r153, pt;
$L__BB0_1:
	shl.b32 	%r152, %r696, 2;
	add.s32 	%r154, %r153, %r152;
	mov.b32 	%r155, 0;
	st.shared.v4.u32 	[%r154], {%r155, %r155, %r155, %r155};
	st.shared.v4.u32 	[%r154+16], {%r155, %r155, %r155, %r155};
	st.shared.v4.u32 	[%r154+32], {%r155, %r155, %r155, %r155};
	st.shared.v4.u32 	[%r154+48], {%r155, %r155, %r155, %r155};
	st.shared.v4.u32 	[%r154+64], {%r155, %r155, %r155, %r155};
	st.shared.v4.u32 	[%r154+80], {%r155, %r155, %r155, %r155};
	st.shared.v4.u32 	[%r154+96], {%r155, %r155, %r155, %r155};
	st.shared.v4.u32 	[%r154+112], {%r155, %r155, %r155, %r155};
	st.shared.v4.u32 	[%r154+128], {%r155, %r155, %r155, %r155};
	st.shared.v4.u32 	[%r154+144], {%r155, %r155, %r155, %r155};
	st.shared.v4.u32 	[%r154+160], {%r155, %r155, %r155, %r155};
	st.shared.v4.u32 	[%r154+176], {%r155, %r155, %r155, %r155};
	st.shared.v4.u32 	[%r154+192], {%r155, %r155, %r155, %r155};
	st.shared.v4.u32 	[%r154+208], {%r155, %r155, %r155, %r155};
	st.shared.v4.u32 	[%r154+224], {%r155, %r155, %r155, %r155};
	st.shared.v4.u32 	[%r154+240], {%r155, %r155, %r155, %r155};
	add.s32 	%r696, %r696, 64;
	setp.eq.s32 	%p1, %r696, 1024;
	@%p1 bra 	$L__BB0_2;
	bra.uni 	$L__BB0_1;
$L__BB0_2:
	setp.lt.s32 	%p2, %r150, 1;
	ld.global.u32 	%r720, [PAGEFAULT_NUM];
	ld.global.u32 	%r719, [currentTime];
	@%p2 bra 	$L__BB0_27;
	mov.b32 	%r701, 0;
	mov.u64 	%rd2, input;
	mov.u64 	%rd7, storage;
$L__BB0_4:
	mov.u32 	%r8, %r719;
	cvt.u64.u32 	%rd1, %r701;
	add.s64 	%rd3, %rd2, %rd1;
	ld.global.u8 	%rs1, [%rd3];
	shr.u32 	%r11, %r701, 5;
	mov.b32 	%r702, 0;
$L__BB0_5:
	shl.b32 	%r158, %r702, 2;
	add.s32 	%r13, %r153, %r158;
	ld.shared.u32 	%r160, [%r13];
	shr.u32 	%r161, %r160, 1;
	and.b32  	%r162, %r161, 4095;
	and.b32  	%r163, %r160, 1;
	setp.eq.b32 	%p3, %r163, 1;
	not.pred 	%p4, %p3;
	setp.ne.s32 	%p5, %r162, %r11;
	or.pred  	%p6, %p4, %p5;
	mov.u32 	%r703, %r702;
	mov.u32 	%r704, %r13;
	@%p6 bra 	$L__BB0_7;
$L__BB0_6:
	add.s32 	%r719, %r8, 1;
	st.global.u32 	[currentTime], %r719;
	shl.b32 	%r318, %r8, 13;
	shl.b32 	%r319, %r11, 1;
	or.b32  	%r320, %r319, %r318;
	or.b32  	%r321, %r320, 1;
	st.shared.u32 	[%r704], %r321;
	bra.uni 	$L__BB0_26;
$L__BB0_7:
	add.s32 	%r703, %r702, 1;
	add.s32 	%r704, %r13, 4;
	ld.shared.u32 	%r164, [%r13+4];
	shr.u32 	%r165, %r164, 1;
	and.b32  	%r166, %r165, 4095;
	and.b32  	%r167, %r164, 1;
	setp.eq.b32 	%p7, %r167, 1;
	setp.eq.s32 	%p8, %r166, %r11;
	and.pred  	%p9, %p7, %p8;
	@%p9 bra 	$L__BB0_6;
	add.s32 	%r703, %r702, 2;
	add.s32 	%r704, %r13, 8;
	ld.shared.u32 	%r168, [%r13+8];
	shr.u32 	%r169, %r168, 1;
	and.b32  	%r170, %r169, 4095;
	and.b32  	%r171, %r168, 1;
	setp.eq.b32 	%p10, %r171, 1;
	setp.eq.s32 	%p11, %r170, %r11;
	and.pred  	%p12, %p10, %p11;
	@%p12 bra 	$L__BB0_6;
	add.s32 	%r703, %r702, 3;
	add.s32 	%r704, %r13, 12;
	ld.shared.u32 	%r172, [%r13+12];
	shr.u32 	%r173, %r172, 1;
	and.b32  	%r174, %r173, 4095;
	and.b32  	%r175, %r172, 1;
	setp.eq.b32 	%p13, %r175, 1;
	setp.eq.s32 	%p14, %r174, %r11;
	and.pred  	%p15, %p13, %p14;
	@%p15 bra 	$L__BB0_6;
	add.s32 	%r703, %r702, 4;
	add.s32 	%r704, %r13, 16;
	ld.shared.u32 	%r176, [%r13+16];
	shr.u32 	%r177, %r176, 1;
	and.b32  	%r178, %r177, 4095;
	and.b32  	%r179, %r176, 1;
	setp.eq.b32 	%p16, %r179, 1;
	setp.eq.s32 	%p17, %r178, %r11;
	and.pred  	%p18, %p16, %p17;
	@%p18 bra 	$L__BB0_6;
	add.s32 	%r703, %r702, 5;
	add.s32 	%r704, %r13, 20;
	ld.shared.u32 	%r180, [%r13+20];
	shr.u32 	%r181, %r180, 1;
	and.b32  	%r182, %r181, 4095;
	and.b32  	%r183, %r180, 1;
	setp.eq.b32 	%p19, %r183, 1;
	setp.eq.s32 	%p20, %r182, %r11;
	and.pred  	%p21, %p19, %p20;
	@%p21 bra 	$L__BB0_6;
	add.s32 	%r703, %r702, 6;
	add.s32 	%r704, %r13, 24;
	ld.shared.u32 	%r184, [%r13+24];
	shr.u32 	%r185, %r184, 1;
	and.b32  	%r186, %r185, 4095;
	and.b32  	%r187, %r184, 1;
	setp.eq.b32 	%p22, %r187, 1;
	setp.eq.s32 	%p23, %r186, %r11;
	and.pred  	%p24, %p22, %p23;
	@%p24 bra 	$L__BB0_6;
	add.s32 	%r703, %r702, 7;
	add.s32 	%r704, %r13, 28;
	ld.shared.u32 	%r188, [%r13+28];
	shr.u32 	%r189, %r188, 1;
	and.b32  	%r190, %r189, 4095;
	and.b32  	%r191, %r188, 1;
	setp.eq.b32 	%p25, %r191, 1;
	setp.eq.s32 	%p26, %r190, %r11;
	and.pred  	%p27, %p25, %p26;
	@%p27 bra 	$L__BB0_6;
	add.s32 	%r703, %r702, 8;
	add.s32 	%r704, %r13, 32;
	ld.shared.u32 	%r192, [%r13+32];
	shr.u32 	%r193, %r192, 1;
	and.b32  	%r194, %r193, 4095;
	and.b32  	%r195, %r192, 1;
	setp.eq.b32 	%p28, %r195, 1;
	setp.eq.s32 	%p29, %r194, %r11;
	and.pred  	%p30, %p28, %p29;
	@%p30 bra 	$L__BB0_6;
	add.s32 	%r703, %r702, 9;
	add.s32 	%r704, %r13, 36;
	ld.shared.u32 	%r196, [%r13+36];
	shr.u32 	%r197, %r196, 1;
	and.b32  	%r198, %r197, 4095;
	and.b32  	%r199, %r196, 1;
	setp.eq.b32 	%p31, %r199, 1;
	setp.eq.s32 	%p32, %r198, %r11;
	and.pred  	%p33, %p31, %p32;
	@%p33 bra 	$L__BB0_6;
	add.s32 	%r703, %r702, 10;
	add.s32 	%r704, %r13, 40;
	ld.shared.u32 	%r200, [%r13+40];
	shr.u32 	%r201, %r200, 1;
	and.b32  	%r202, %r201, 4095;
	and.b32  	%r203, %r200, 1;
	setp.eq.b32 	%p34, %r203, 1;
	setp.eq.s32 	%p35, %r202, %r11;
	and.pred  	%p36, %p34, %p35;
	@%p36 bra 	$L__BB0_6;
	add.s32 	%r703, %r702, 11;
	add.s32 	%r704, %r13, 44;
	ld.shared.u32 	%r204, [%r13+44];
	shr.u32 	%r205, %r204, 1;
	and.b32  	%r206, %r205, 4095;
	and.b32  	%r207, %r204, 1;
	setp.eq.b32 	%p37, %r207, 1;
	setp.eq.s32 	%p38, %r206, %r11;
	and.pred  	%p39, %p37, %p38;
	@%p39 bra 	$L__BB0_6;
	add.s32 	%r703, %r702, 12;
	add.s32 	%r704, %r13, 48;
	ld.shared.u32 	%r208, [%r13+48];
	shr.u32 	%r209, %r208, 1;
	and.b32  	%r210, %r209, 4095;
	and.b32  	%r211, %r208, 1;
	setp.eq.b32 	%p40, %r211, 1;
	setp.eq.s32 	%p41, %r210, %r11;
	and.pred  	%p42, %p40, %p41;
	@%p42 bra 	$L__BB0_6;
	add.s32 	%r703, %r702, 13;
	add.s32 	%r704, %r13, 52;
	ld.shared.u32 	%r212, [%r13+52];
	shr.u32 	%r213, %r212, 1;
	and.b32  	%r214, %r213, 4095;
	and.b32  	%r215, %r212, 1;
	setp.eq.b32 	%p43, %r215, 1;
	setp.eq.s32 	%p44, %r214, %r11;
	and.pred  	%p45, %p43, %p44;
	@%p45 bra 	$L__BB0_6;
	add.s32 	%r703, %r702, 14;
	add.s32 	%r704, %r13, 56;
	ld.shared.u32 	%r216, [%r13+56];
	shr.u32 	%r217, %r216, 1;
	and.b32  	%r218, %r217, 4095;
	and.b32  	%r219, %r216, 1;
	setp.eq.b32 	%p46, %r219, 1;
	setp.eq.s32 	%p47, %r218, %r11;
	and.pred  	%p48, %p46, %p47;
	@%p48 bra 	$L__BB0_6;
	add.s32 	%r703, %r702, 15;
	add.s32 	%r704, %r13, 60;
	ld.shared.u32 	%r220, [%r13+60];
	shr.u32 	%r221, %r220, 1;
	and.b32  	%r222, %r221, 4095;
	and.b32  	%r223, %r220, 1;
	setp.eq.b32 	%p49, %r223, 1;
	setp.eq.s32 	%p50, %r222, %r11;
	and.pred  	%p51, %p49, %p50;
	@%p51 bra 	$L__BB0_6;
	add.s32 	%r702, %r702, 16;
	setp.ne.s32 	%p52, %r702, 1024;
	@%p52 bra 	$L__BB0_5;
	mov.b32 	%r707, -1;
	mov.b32 	%r705, 0;
$L__BB0_24:
	shl.b32 	%r227, %r705, 2;
	add.s32 	%r229, %r153, %r227;
	ld.shared.v4.u32 	{%r230, %r231, %r232, %r233}, [%r229];
	shr.u32 	%r234, %r230, 13;
	setp.lt.u32 	%p53, %r234, %r707;
	min.u32 	%r235, %r234, %r707;
	selp.b32 	%r236, %r705, %r703, %p53;
	add.s32 	%r237, %r705, 1;
	shr.u32 	%r238, %r231, 13;
	setp.lt.u32 	%p54, %r238, %r235;
	min.u32 	%r239, %r238, %r235;
	selp.b32 	%r240, %r237, %r236, %p54;
	add.s32 	%r241, %r705, 2;
	shr.u32 	%r242, %r232, 13;
	setp.lt.u32 	%p55, %r242, %r239;
	min.u32 	%r243, %r242, %r239;
	selp.b32 	%r244, %r241, %r240, %p55;
	add.s32 	%r245, %r705, 3;
	shr.u32 	%r246, %r233, 13;
	setp.lt.u32 	%p56, %r246, %r243;
	min.u32 	%r247, %r246, %r243;
	selp.b32 	%r248, %r245, %r244, %p56;
	add.s32 	%r249, %r705, 4;
	ld.shared.v4.u32 	{%r250, %r251, %r252, %r253}, [%r229+16];
	shr.u32 	%r254, %r250, 13;
	setp.lt.u32 	%p57, %r254, %r247;
	min.u32 	%r255, %r254, %r247;
	selp.b32 	%r256, %r249, %r248, %p57;
	add.s32 	%r257, %r705, 5;
	shr.u32 	%r258, %r251, 13;
	setp.lt.u32 	%p58, %r258, %r255;
	min.u32 	%r259, %r258, %r255;
	selp.b32 	%r260, %r257, %r256, %p58;
	add.s32 	%r261, %r705, 6;
	shr.u32 	%r262, %r252, 13;
	setp.lt.u32 	%p59, %r262, %r259;
	min.u32 	%r263, %r262, %r259;
	selp.b32 	%r264, %r261, %r260, %p59;
	add.s32 	%r265, %r705, 7;
	shr.u32 	%r266, %r253, 13;
	setp.lt.u32 	%p60, %r266, %r263;
	min.u32 	%r267, %r266, %r263;
	selp.b32 	%r268, %r265, %r264, %p60;
	add.s32 	%r269, %r705, 8;
	ld.shared.v4.u32 	{%r270, %r271, %r272, %r273}, [%r229+32];
	shr.u32 	%r274, %r270, 13;
	setp.lt.u32 	%p61, %r274, %r267;
	min.u32 	%r275, %r274, %r267;
	selp.b32 	%r276, %r269, %r268, %p61;
	add.s32 	%r277, %r705, 9;
	shr.u32 	%r278, %r271, 13;
	setp.lt.u32 	%p62, %r278, %r275;
	min.u32 	%r279, %r278, %r275;
	selp.b32 	%r280, %r277, %r276, %p62;
	add.s32 	%r281, %r705, 10;
	shr.u32 	%r282, %r272, 13;
	setp.lt.u32 	%p63, %r282, %r279;
	min.u32 	%r283, %r282, %r279;
	selp.b32 	%r284, %r281, %r280, %p63;
	add.s32 	%r285, %r705, 11;
	shr.u32 	%r286, %r273, 13;
	setp.lt.u32 	%p64, %r286, %r283;
	min.u32 	%r287, %r286, %r283;
	selp.b32 	%r288, %r285, %r284, %p64;
	add.s32 	%r289, %r705, 12;
	ld.shared.v4.u32 	{%r290, %r291, %r292, %r293}, [%r229+48];
	shr.u32 	%r294, %r290, 13;
	setp.lt.u32 	%p65, %r294, %r287;
	min.u32 	%r295, %r294, %r287;
	selp.b32 	%r296, %r289, %r288, %p65;
	add.s32 	%r297, %r705, 13;
	shr.u32 	%r298, %r291, 13;
	setp.lt.u32 	%p66, %r298, %r295;
	min.u32 	%r299, %r298, %r295;
	selp.b32 	%r300, %r297, %r296, %p66;
	add.s32 	%r301, %r705, 14;
	shr.u32 	%r302, %r292, 13;
	setp.lt.u32 	%p67, %r302, %r299;
	min.u32 	%r303, %r302, %r299;
	selp.b32 	%r304, %r301, %r300, %p67;
	add.s32 	%r305, %r705, 15;
	shr.u32 	%r306, %r293, 13;
	setp.lt.u32 	%p68, %r306, %r303;
	min.u32 	%r707, %r306, %r303;
	selp.b32 	%r703, %r305, %r304, %p68;
	add.s32 	%r705, %r705, 16;
	setp.ne.s32 	%p69, %r705, 1024;
	@%p69 bra 	$L__BB0_24;
	add.s32 	%r720, %r720, 1;
	st.global.u32 	[PAGEFAULT_NUM], %r720;
	shl.b32 	%r307, %r703, 2;
	add.s32 	%r309, %r153, %r307;
	ld.shared.u32 	%rd4, [%r309];
	shl.b64 	%rd5, %rd4, 4;
	and.b64  	%rd6, %rd5, 131040;
	shl.b32 	%r310, %r703, 5;
	and.b32  	%r311, %r701, 2147483616;
	mov.u32 	%r312, _ZZ8mykerneliE4data;
	add.s32 	%r313, %r312, %r310;
	ld.shared.u8 	%rs2, [%r313];
	add.s64 	%rd8, %rd7, %rd6;
	st.global.u8 	[%rd8], %rs2;
	cvt.u64.u32 	%rd9, %r311;
	add.s64 	%rd10, %rd7, %rd9;
	ld.global.u8 	%rs3, [%rd10];
	st.shared.u8 	[%r313], %rs3;
	ld.shared.u8 	%rs4, [%r313+1];
	st.global.u8 	[%rd8+1], %rs4;
	ld.global.u8 	%rs5, [%rd10+1];
	st.shared.u8 	[%r313+1], %rs5;
	ld.shared.u8 	%rs6, [%r313+2];
	st.global.u8 	[%rd8+2], %rs6;
	ld.global.u8 	%rs7, [%rd10+2];
	st.shared.u8 	[%r313+2], %rs7;
	ld.shared.u8 	%rs8, [%r313+3];
	st.global.u8 	[%rd8+3], %rs8;
	ld.global.u8 	%rs9, [%rd10+3];
	st.shared.u8 	[%r313+3], %rs9;
	ld.shared.u8 	%rs10, [%r313+4];
	st.global.u8 	[%rd8+4], %rs10;
	ld.global.u8 	%rs11, [%rd10+4];
	st.shared.u8 	[%r313+4], %rs11;
	ld.shared.u8 	%rs12, [%r313+5];
	st.global.u8 	[%rd8+5], %rs12;
	ld.global.u8 	%rs13, [%rd10+5];
	st.shared.u8 	[%r313+5], %rs13;
	ld.shared.u8 	%rs14, [%r313+6];
	st.global.u8 	[%rd8+6], %rs14;
	ld.global.u8 	%rs15, [%rd10+6];
	st.shared.u8 	[%r313+6], %rs15;
	ld.shared.u8 	%rs16, [%r313+7];
	st.global.u8 	[%rd8+7], %rs16;
	ld.global.u8 	%rs17, [%rd10+7];
	st.shared.u8 	[%r313+7], %rs17;
	ld.shared.u8 	%rs18, [%r313+8];
	st.global.u8 	[%rd8+8], %rs18;
	ld.global.u8 	%rs19, [%rd10+8];
	st.shared.u8 	[%r313+8], %rs19;
	ld.shared.u8 	%rs20, [%r313+9];
	st.global.u8 	[%rd8+9], %rs20;
	ld.global.u8 	%rs21, [%rd10+9];
	st.shared.u8 	[%r313+9], %rs21;
	ld.shared.u8 	%rs22, [%r313+10];
	st.global.u8 	[%rd8+10], %rs22;
	ld.global.u8 	%rs23, [%rd10+10];
	st.shared.u8 	[%r313+10], %rs23;
	ld.shared.u8 	%rs24, [%r313+11];
	st.global.u8 	[%rd8+11], %rs24;
	ld.global.u8 	%rs25, [%rd10+11];
	st.shared.u8 	[%r313+11], %rs25;
	ld.shared.u8 	%rs26, [%r313+12];
	st.global.u8 	[%rd8+12], %rs26;
	ld.global.u8 	%rs27, [%rd10+12];
	st.shared.u8 	[%r313+12], %rs27;
	ld.shared.u8 	%rs28, [%r313+13];
	st.global.u8 	[%rd8+13], %rs28;
	ld.global.u8 	%rs29, [%rd10+13];
	st.shared.u8 	[%r313+13], %rs29;
	ld.shared.u8 	%rs30, [%r313+14];
	st.global.u8 	[%rd8+14], %rs30;
	ld.global.u8 	%rs31, [%rd10+14];
	st.shared.u8 	[%r313+14], %rs31;
	ld.shared.u8 	%rs32, [%r313+15];
	st.global.u8 	[%rd8+15], %rs32;
	ld.global.u8 	%rs33, [%rd10+15];
	st.shared.u8 	[%r313+15], %rs33;
	ld.shared.u8 	%rs34, [%r313+16];
	st.global.u8 	[%rd8+16], %rs34;
	ld.global.u8 	%rs35, [%rd10+16];
	st.shared.u8 	[%r313+16], %rs35;
	ld.shared.u8 	%rs36, [%r313+17];
	st.global.u8 	[%rd8+17], %rs36;
	ld.global.u8 	%rs37, [%rd10+17];
	st.shared.u8 	[%r313+17], %rs37;
	ld.shared.u8 	%rs38, [%r313+18];
	st.global.u8 	[%rd8+18], %rs38;
	ld.global.u8 	%rs39, [%rd10+18];
	st.shared.u8 	[%r313+18], %rs39;
	ld.shared.u8 	%rs40, [%r313+19];
	st.global.u8 	[%rd8+19], %rs40;
	ld.global.u8 	%rs41, [%rd10+19];
	st.shared.u8 	[%r313+19], %rs41;
	ld.shared.u8 	%rs42, [%r313+20];
	st.global.u8 	[%rd8+20], %rs42;
	ld.global.u8 	%rs43, [%rd10+20];
	st.shared.u8 	[%r313+20], %rs43;
	ld.shared.u8 	%rs44, [%r313+21];
	st.global.u8 	[%rd8+21], %rs44;
	ld.global.u8 	%rs45, [%rd10+21];
	st.shared.u8 	[%r313+21], %rs45;
	ld.shared.u8 	%rs46, [%r313+22];
	st.global.u8 	[%rd8+22], %rs46;
	ld.global.u8 	%rs47, [%rd10+22];
	st.shared.u8 	[%r313+22], %rs47;
	ld.shared.u8 	%rs48, [%r313+23];
	st.global.u8 	[%rd8+23], %rs48;
	ld.global.u8 	%rs49, [%rd10+23];
	st.shared.u8 	[%r313+23], %rs49;
	ld.shared.u8 	%rs50, [%r313+24];
	st.global.u8 	[%rd8+24], %rs50;
	ld.global.u8 	%rs51, [%rd10+24];
	st.shared.u8 	[%r313+24], %rs51;
	ld.shared.u8 	%rs52, [%r313+25];
	st.global.u8 	[%rd8+25], %rs52;
	ld.global.u8 	%rs53, [%rd10+25];
	st.shared.u8 	[%r313+25], %rs53;
	ld.shared.u8 	%rs54, [%r313+26];
	st.global.u8 	[%rd8+26], %rs54;
	ld.global.u8 	%rs55, [%rd10+26];
	st.shared.u8 	[%r313+26], %rs55;
	ld.shared.u8 	%rs56, [%r313+27];
	st.global.u8 	[%rd8+27], %rs56;
	ld.global.u8 	%rs57, [%rd10+27];
	st.shared.u8 	[%r313+27], %rs57;
	ld.shared.u8 	%rs58, [%r313+28];
	st.global.u8 	[%rd8+28], %rs58;
	ld.global.u8 	%rs59, [%rd10+28];
	st.shared.u8 	[%r313+28], %rs59;
	ld.shared.u8 	%rs60, [%r313+29];
	st.global.u8 	[%rd8+29], %rs60;
	ld.global.u8 	%rs61, [%rd10+29];
	st.shared.u8 	[%r313+29], %rs61;
	ld.shared.u8 	%rs62, [%r313+30];
	st.global.u8 	[%rd8+30], %rs62;
	ld.global.u8 	%rs63, [%rd10+30];
	st.shared.u8 	[%r313+30], %rs63;
	ld.shared.u8 	%rs64, [%r313+31];
	st.global.u8 	[%rd8+31], %rs64;
	ld.global.u8 	%rs65, [%rd10+31];
	st.shared.u8 	[%r313+31], %rs65;
	add.s32 	%r719, %r8, 1;
	st.global.u32 	[currentTime], %r719;
	shl.b32 	%r314, %r8, 13;
	shl.b32 	%r315, %r11, 1;
	or.b32  	%r316, %r315, %r314;
	or.b32  	%r317, %r316, 1;
	st.shared.u32 	[%r309], %r317;
$L__BB0_26:
	shl.b32 	%r322, %r703, 5;
	and.b32  	%r323, %r701, 31;
	or.b32  	%r324, %r322, %r323;
	mov.u32 	%r325, _ZZ8mykerneliE4data;
	add.s32 	%r326, %r325, %r324;
	st.shared.u8 	[%r326], %rs1;
	add.s32 	%r701, %r701, 1;
	setp.eq.s32 	%p70, %r701, %r150;
	@%p70 bra 	$L__BB0_27;
	bra.uni 	$L__BB0_4;
$L__BB0_27:
	add.s32 	%r7, %r150, -32768;
	mov.u64 	%rd14, storage;
	mov.u32 	%r713, %r150;
$L__BB0_28:
	mov.u32 	%r62, %r713;
	mov.u32 	%r60, %r719;
	add.s32 	%r713, %r62, -1;
	shr.u32 	%r64, %r713, 5;
	mov.b32 	%r714, 0;
$L__BB0_29:
	shl.b32 	%r328, %r714, 2;
	add.s32 	%r82, %r153, %r328;
	ld.shared.u32 	%r330, [%r82];
	shr.u32 	%r331, %r330, 1;
	and.b32  	%r333, %r331, 4095;
	and.b32  	%r334, %r330, 1;
	setp.eq.b32 	%p71, %r334, 1;
	not.pred 	%p72, %p71;
	setp.ne.s32 	%p73, %r333, %r64;
	or.pred  	%p74, %p72, %p73;
	mov.u32 	%r715, %r82;
	@%p74 bra 	$L__BB0_36;
$L__BB0_30:
	add.s32 	%r719, %r60, 1;
	st.global.u32 	[currentTime], %r719;
	shl.b32 	%r520, %r60, 13;
	shl.b32 	%r521, %r64, 1;
	or.b32  	%r522, %r521, %r520;
	or.b32  	%r523, %r522, 1;
	st.shared.u32 	[%r715], %r523;
	bra.uni 	$L__BB0_55;
$L__BB0_31:
	setp.lt.s32 	%p139, %r150, 1;
	@%p139 bra 	$L__BB0_76;
	mov.b32 	%r723, 0;
	mov.u64 	%rd26, results;
$L__BB0_33:
	mov.u32 	%r95, %r719;
	shr.u32 	%r98, %r723, 5;
	mov.b32 	%r724, 0;
$L__BB0_34:
	shl.b32 	%r526, %r724, 2;
	add.s32 	%r100, %r153, %r526;
	ld.shared.u32 	%r528, [%r100];
	shr.u32 	%r529, %r528, 1;
	and.b32  	%r530, %r529, 4095;
	and.b32  	%r531, %r528, 1;
	setp.eq.b32 	%p140, %r531, 1;
	not.pred 	%p141, %p140;
	setp.ne.s32 	%p142, %r530, %r98;
	or.pred  	%p143, %p141, %p142;
	mov.u32 	%r725, %r724;
	mov.u32 	%r726, %r100;
	@%p143 bra 	$L__BB0_56;
$L__BB0_35:
	add.s32 	%r719, %r95, 1;
	st.global.u32 	[currentTime], %r719;
	shl.b32 	%r685, %r95, 13;
	shl.b32 	%r686, %r98, 1;
	or.b32  	%r687, %r686, %r685;
	or.b32  	%r688, %r687, 1;
	st.shared.u32 	[%r726], %r688;
	bra.uni 	$L__BB0_75;
$L__BB0_36:
	add.s32 	%r715, %r82, 4;
	ld.shared.u32 	%r336, [%r82+4];
	shr.u32 	%r337, %r336, 1;
	and.b32  	%r339, %r337, 4095;
	and.b32  	%r340, %r336, 1;
	setp.eq.b32 	%p75, %r340, 1;
	setp.eq.s32 	%p76, %r339, %r64;
	and.pred  	%p77, %p75, %p76;
	@%p77 bra 	$L__BB0_30;
	add.s32 	%r715, %r82, 8;
	ld.shared.u32 	%r342, [%r82+8];
	shr.u32 	%r343, %r342, 1;
	and.b32  	%r345, %r343, 4095;
	and.b32  	%r346, %r342, 1;
	setp.eq.b32 	%p78, %r346, 1;
	setp.eq.s32 	%p79, %r345, %r64;
	and.pred  	%p80, %p78, %p79;
	@%p80 bra 	$L__BB0_30;
	add.s32 	%r715, %r82, 12;
	ld.shared.u32 	%r348, [%r82+12];
	shr.u32 	%r349, %r348, 1;
	and.b32  	%r351, %r349, 4095;
	and.b32  	%r352, %r348, 1;
	setp.eq.b32 	%p81, %r352, 1;
	setp.eq.s32 	%p82, %r351, %r64;
	and.pred  	%p83, %p81, %p82;
	@%p83 bra 	$L__BB0_30;
	add.s32 	%r715, %r82, 16;
	ld.shared.u32 	%r354, [%r82+16];
	shr.u32 	%r355, %r354, 1;
	and.b32  	%r357, %r355, 4095;
	and.b32  	%r358, %r354, 1;
	setp.eq.b32 	%p84, %r358, 1;
	setp.eq.s32 	%p85, %r357, %r64;
	and.pred  	%p86, %p84, %p85;
	@%p86 bra 	$L__BB0_30;
	add.s32 	%r715, %r82, 20;
	ld.shared.u32 	%r360, [%r82+20];
	shr.u32 	%r361, %r360, 1;
	and.b32  	%r363, %r361, 4095;
	and.b32  	%r364, %r360, 1;
	setp.eq.b32 	%p87, %r364, 1;
	setp.eq.s32 	%p88, %r363, %r64;
	and.pred  	%p89, %p87, %p88;
	@%p89 bra 	$L__BB0_30;
	add.s32 	%r715, %r82, 24;
	ld.shared.u32 	%r366, [%r82+24];
	shr.u32 	%r367, %r366, 1;
	and.b32  	%r369, %r367, 4095;
	and.b32  	%r370, %r366, 1;
	setp.eq.b32 	%p90, %r370, 1;
	setp.eq.s32 	%p91, %r369, %r64;
	and.pred  	%p92, %p90, %p91;
	@%p92 bra 	$L__BB0_30;
	add.s32 	%r715, %r82, 28;
	ld.shared.u32 	%r372, [%r82+28];
	shr.u32 	%r373, %r372, 1;
	and.b32  	%r375, %r373, 4095;
	and.b32  	%r376, %r372, 1;
	setp.eq.b32 	%p93, %r376, 1;
	setp.eq.s32 	%p94, %r375, %r64;
	and.pred  	%p95, %p93, %p94;
	@%p95 bra 	$L__BB0_30;
	add.s32 	%r715, %r82, 32;
	ld.shared.u32 	%r378, [%r82+32];
	shr.u32 	%r379, %r378, 1;
	and.b32  	%r381, %r379, 4095;
	and.b32  	%r382, %r378, 1;
	setp.eq.b32 	%p96, %r382, 1;
	setp.eq.s32 	%p97, %r381, %r64;
	and.pred  	%p98, %p96, %p97;
	@%p98 bra 	$L__BB0_30;
	add.s32 	%r715, %r82, 36;
	ld.shared.u32 	%r384, [%r82+36];
	shr.u32 	%r385, %r384, 1;
	and.b32  	%r387, %r385, 4095;
	and.b32  	%r388, %r384, 1;
	setp.eq.b32 	%p99, %r388, 1;
	setp.eq.s32 	%p100, %r387, %r64;
	and.pred  	%p101, %p99, %p100;
	@%p101 bra 	$L__BB0_30;
	add.s32 	%r715, %r82, 40;
	ld.shared.u32 	%r390, [%r82+40];
	shr.u32 	%r391, %r390, 1;
	and.b32  	%r393, %r391, 4095;
	and.b32  	%r394, %r390, 1;
	setp.eq.b32 	%p102, %r394, 1;
	setp.eq.s32 	%p103, %r393, %r64;
	and.pred  	%p104, %p102, %p103;
	@%p104 bra 	$L__BB0_30;
	add.s32 	%r715, %r82, 44;
	ld.shared.u32 	%r396, [%r82+44];
	shr.u32 	%r397, %r396, 1;
	and.b32  	%r399, %r397, 4095;
	and.b32  	%r400, %r396, 1;
	setp.eq.b32 	%p105, %r400, 1;
	setp.eq.s32 	%p106, %r399, %r64;
	and.pred  	%p107, %p105, %p106;
	@%p107 bra 	$L__BB0_30;
	add.s32 	%r715, %r82, 48;
	ld.shared.u32 	%r402, [%r82+48];
	shr.u32 	%r403, %r402, 1;
	and.b32  	%r405, %r403, 4095;
	and.b32  	%r406, %r402, 1;
	setp.eq.b32 	%p108, %r406, 1;
	setp.eq.s32 	%p109, %r405, %r64;
	and.pred  	%p110, %p108, %p109;
	@%p110 bra 	$L__BB0_30;
	add.s32 	%r715, %r82, 52;
	ld.shared.u32 	%r408, [%r82+52];
	shr.u32 	%r409, %r408, 1;
	and.b32  	%r411, %r409, 4095;
	and.b32  	%r412, %r408, 1;
	setp.eq.b32 	%p111, %r412, 1;
	setp.eq.s32 	%p112, %r411, %r64;
	and.pred  	%p113, %p111, %p112;
	@%p113 bra 	$L__BB0_30;
	add.s32 	%r715, %r82, 56;
	ld.shared.u32 	%r414, [%r82+56];
	shr.u32 	%r415, %r414, 1;
	and.b32  	%r417, %r415, 4095;
	and.b32  	%r418, %r414, 1;
	setp.eq.b32 	%p114, %r418, 1;
	setp.eq.s32 	%p115, %r417, %r64;
	and.pred  	%p116, %p114, %p115;
	@%p116 bra 	$L__BB0_30;
	add.s32 	%r715, %r82, 60;
	ld.shared.u32 	%r420, [%r82+60];
	shr.u32 	%r421, %r420, 1;
	and.b32  	%r423, %r421, 4095;
	and.b32  	%r424, %r420, 1;
	setp.eq.b32 	%p117, %r424, 1;
	setp.eq.s32 	%p118, %r423, %r64;
	and.pred  	%p119, %p117, %p118;
	@%p119 bra 	$L__BB0_30;
	add.s32 	%r714, %r714, 16;
	setp.ne.s32 	%p120, %r714, 1024;
	@%p120 bra 	$L__BB0_29;
	mov.b32 	%r718, -1;
	mov.b32 	%r716, 0;
$L__BB0_53:
	shl.b32 	%r429, %r716, 2;
	add.s32 	%r431, %r153, %r429;
	ld.shared.v4.u32 	{%r432, %r433, %r434, %r435}, [%r431];
	shr.u32 	%r436, %r432, 13;
	setp.lt.u32 	%p121, %r436, %r718;
	min.u32 	%r437, %r436, %r718;
	selp.b32 	%r438, %r716, %r717, %p121;
	add.s32 	%r439, %r716, 1;
	shr.u32 	%r440, %r433, 13;
	setp.lt.u32 	%p122, %r440, %r437;
	min.u32 	%r441, %r440, %r437;
	selp.b32 	%r442, %r439, %r438, %p122;
	add.s32 	%r443, %r716, 2;
	shr.u32 	%r444, %r434, 13;
	setp.lt.u32 	%p123, %r444, %r441;
	min.u32 	%r445, %r444, %r441;
	selp.b32 	%r446, %r443, %r442, %p123;
	add.s32 	%r447, %r716, 3;
	shr.u32 	%r448, %r435, 13;
	setp.lt.u32 	%p124, %r448, %r445;
	min.u32 	%r449, %r448, %r445;
	selp.b32 	%r450, %r447, %r446, %p124;
	add.s32 	%r451, %r716, 4;
	ld.shared.v4.u32 	{%r452, %r453, %r454, %r455}, [%r431+16];
	shr.u32 	%r456, %r452, 13;
	setp.lt.u32 	%p125, %r456, %r449;
	min.u32 	%r457, %r456, %r449;
	selp.b32 	%r458, %r451, %r450, %p125;
	add.s32 	%r459, %r716, 5;
	shr.u32 	%r460, %r453, 13;
	setp.lt.u32 	%p126, %r460, %r457;
	min.u32 	%r461, %r460, %r457;
	selp.b32 	%r462, %r459, %r458, %p126;
	add.s32 	%r463, %r716, 6;
	shr.u32 	%r464, %r454, 13;
	setp.lt.u32 	%p127, %r464, %r461;
	min.u32 	%r465, %r464, %r461;
	selp.b32 	%r466, %r463, %r462, %p127;
	add.s32 	%r467, %r716, 7;
	shr.u32 	%r468, %r455, 13;
	setp.lt.u32 	%p128, %r468, %r465;
	min.u32 	%r469, %r468, %r465;
	selp.b32 	%r470, %r467, %r466, %p128;
	add.s32 	%r471, %r716, 8;
	ld.shared.v4.u32 	{%r472, %r473, %r474, %r475}, [%r431+32];
	shr.u32 	%r476, %r472, 13;
	setp.lt.u32 	%p129, %r476, %r469;
	min.u32 	%r477, %r476, %r469;
	selp.b32 	%r478, %r471, %r470, %p129;
	add.s32 	%r479, %r716, 9;
	shr.u32 	%r480, %r473, 13;
	setp.lt.u32 	%p130, %r480, %r477;
	min.u32 	%r481, %r480, %r477;
	selp.b32 	%r482, %r479, %r478, %p130;
	add.s32 	%r483, %r716, 10;
	shr.u32 	%r484, %r474, 13;
	setp.lt.u32 	%p131, %r484, %r481;
	min.u32 	%r485, %r484, %r481;
	selp.b32 	%r486, %r483, %r482, %p131;
	add.s32 	%r487, %r716, 11;
	shr.u32 	%r488, %r475, 13;
	setp.lt.u32 	%p132, %r488, %r485;
	min.u32 	%r489, %r488, %r485;
	selp.b32 	%r490, %r487, %r486, %p132;
	add.s32 	%r491, %r716, 12;
	ld.shared.v4.u32 	{%r492, %r493, %r494, %r495}, [%r431+48];
	shr.u32 	%r496, %r492, 13;
	setp.lt.u32 	%p133, %r496, %r489;
	min.u32 	%r497, %r496, %r489;
	selp.b32 	%r498, %r491, %r490, %p133;
	add.s32 	%r499, %r716, 13;
	shr.u32 	%r500, %r493, 13;
	setp.lt.u32 	%p134, %r500, %r497;
	min.u32 	%r501, %r500, %r497;
	selp.b32 	%r502, %r499, %r498, %p134;
	add.s32 	%r503, %r716, 14;
	shr.u32 	%r504, %r494, 13;
	setp.lt.u32 	%p135, %r504, %r501;
	min.u32 	%r505, %r504, %r501;
	selp.b32 	%r506, %r503, %r502, %p135;
	add.s32 	%r507, %r716, 15;
	shr.u32 	%r508, %r495, 13;
	setp.lt.u32 	%p136, %r508, %r505;
	min.u32 	%r718, %r508, %r505;
	selp.b32 	%r717, %r507, %r506, %p136;
	add.s32 	%r716, %r716, 16;
	setp.ne.s32 	%p137, %r716, 1024;
	@%p137 bra 	$L__BB0_53;
	add.s32 	%r720, %r720, 1;
	st.global.u32 	[PAGEFAULT_NUM], %r720;
	shl.b32 	%r509, %r717, 2;
	add.s32 	%r511, %r153, %r509;
	ld.shared.u32 	%rd11, [%r511];
	shl.b64 	%rd12, %rd11, 4;
	and.b64  	%rd13, %rd12, 131040;
	shl.b32 	%r512, %r717, 5;
	and.b32  	%r513, %r713, -32;
	mov.u32 	%r514, _ZZ8mykerneliE4data;
	add.s32 	%r515, %r514, %r512;
	ld.shared.u8 	%rs66, [%r515];
	add.s64 	%rd15, %rd14, %rd13;
	st.global.u8 	[%rd15], %rs66;
	cvt.u64.u32 	%rd16, %r513;
	add.s64 	%rd17, %rd14, %rd16;
	ld.global.u8 	%rs67, [%rd17];
	st.shared.u8 	[%r515], %rs67;
	ld.shared.u8 	%rs68, [%r515+1];
	st.global.u8 	[%rd15+1], %rs68;
	ld.global.u8 	%rs69, [%rd17+1];
	st.shared.u8 	[%r515+1], %rs69;
	ld.shared.u8 	%rs70, [%r515+2];
	st.global.u8 	[%rd15+2], %rs70;
	ld.global.u8 	%rs71, [%rd17+2];
	st.shared.u8 	[%r515+2], %rs71;
	ld.shared.u8 	%rs72, [%r515+3];
	st.global.u8 	[%rd15+3], %rs72;
	ld.global.u8 	%rs73, [%rd17+3];
	st.shared.u8 	[%r515+3], %rs73;
	ld.shared.u8 	%rs74, [%r515+4];
	st.global.u8 	[%rd15+4], %rs74;
	ld.global.u8 	%rs75, [%rd17+4];
	st.shared.u8 	[%r515+4], %rs75;
	ld.shared.u8 	%rs76, [%r515+5];
	st.global.u8 	[%rd15+5], %rs76;
	ld.global.u8 	%rs77, [%rd17+5];
	st.shared.u8 	[%r515+5], %rs77;
	ld.shared.u8 	%rs78, [%r515+6];
	st.global.u8 	[%rd15+6], %rs78;
	ld.global.u8 	%rs79, [%rd17+6];
	st.shared.u8 	[%r515+6], %rs79;
	ld.shared.u8 	%rs80, [%r515+7];
	st.global.u8 	[%rd15+7], %rs80;
	ld.global.u8 	%rs81, [%rd17+7];
	st.shared.u8 	[%r515+7], %rs81;
	ld.shared.u8 	%rs82, [%r515+8];
	st.global.u8 	[%rd15+8], %rs82;
	ld.global.u8 	%rs83, [%rd17+8];
	st.shared.u8 	[%r515+8], %rs83;
	ld.shared.u8 	%rs84, [%r515+9];
	st.global.u8 	[%rd15+9], %rs84;
	ld.global.u8 	%rs85, [%rd17+9];
	st.shared.u8 	[%r515+9], %rs85;
	ld.shared.u8 	%rs86, [%r515+10];
	st.global.u8 	[%rd15+10], %rs86;
	ld.global.u8 	%rs87, [%rd17+10];
	st.shared.u8 	[%r515+10], %rs87;
	ld.shared.u8 	%rs88, [%r515+11];
	st.global.u8 	[%rd15+11], %rs88;
	ld.global.u8 	%rs89, [%rd17+11];
	st.shared.u8 	[%r515+11], %rs89;
	ld.shared.u8 	%rs90, [%r515+12];
	st.global.u8 	[%rd15+12], %rs90;
	ld.global.u8 	%rs91, [%rd17+12];
	st.shared.u8 	[%r515+12], %rs91;
	ld.shared.u8 	%rs92, [%r515+13];
	st.global.u8 	[%rd15+13], %rs92;
	ld.global.u8 	%rs93, [%rd17+13];
	st.shared.u8 	[%r515+13], %rs93;
	ld.shared.u8 	%rs94, [%r515+14];
	st.global.u8 	[%rd15+14], %rs94;
	ld.global.u8 	%rs95, [%rd17+14];
	st.shared.u8 	[%r515+14], %rs95;
	ld.shared.u8 	%rs96, [%r515+15];
	st.global.u8 	[%rd15+15], %rs96;
	ld.global.u8 	%rs97, [%rd17+15];
	st.shared.u8 	[%r515+15], %rs97;
	ld.shared.u8 	%rs98, [%r515+16];
	st.global.u8 	[%rd15+16], %rs98;
	ld.global.u8 	%rs99, [%rd17+16];
	st.shared.u8 	[%r515+16], %rs99;
	ld.shared.u8 	%rs100, [%r515+17];
	st.global.u8 	[%rd15+17], %rs100;
	ld.global.u8 	%rs101, [%rd17+17];
	st.shared.u8 	[%r515+17], %rs101;
	ld.shared.u8 	%rs102, [%r515+18];
	st.global.u8 	[%rd15+18], %rs102;
	ld.global.u8 	%rs103, [%rd17+18];
	st.shared.u8 	[%r515+18], %rs103;
	ld.shared.u8 	%rs104, [%r515+19];
	st.global.u8 	[%rd15+19], %rs104;
	ld.global.u8 	%rs105, [%rd17+19];
	st.shared.u8 	[%r515+19], %rs105;
	ld.shared.u8 	%rs106, [%r515+20];
	st.global.u8 	[%rd15+20], %rs106;
	ld.global.u8 	%rs107, [%rd17+20];
	st.shared.u8 	[%r515+20], %rs107;
	ld.shared.u8 	%rs108, [%r515+21];
	st.global.u8 	[%rd15+21], %rs108;
	ld.global.u8 	%rs109, [%rd17+21];
	st.shared.u8 	[%r515+21], %rs109;
	ld.shared.u8 	%rs110, [%r515+22];
	st.global.u8 	[%rd15+22], %rs110;
	ld.global.u8 	%rs111, [%rd17+22];
	st.shared.u8 	[%r515+22], %rs111;
	ld.shared.u8 	%rs112, [%r515+23];
	st.global.u8 	[%rd15+23], %rs112;
	ld.global.u8 	%rs113, [%rd17+23];
	st.shared.u8 	[%r515+23], %rs113;
	ld.shared.u8 	%rs114, [%r515+24];
	st.global.u8 	[%rd15+24], %rs114;
	ld.global.u8 	%rs115, [%rd17+24];
	st.shared.u8 	[%r515+24], %rs115;
	ld.shared.u8 	%rs116, [%r515+25];
	st.global.u8 	[%rd15+25], %rs116;
	ld.global.u8 	%rs117, [%rd17+25];
	st.shared.u8 	[%r515+25], %rs117;
	ld.shared.u8 	%rs118, [%r515+26];
	st.global.u8 	[%rd15+26], %rs118;
	ld.global.u8 	%rs119, [%rd17+26];
	st.shared.u8 	[%r515+26], %rs119;
	ld.shared.u8 	%rs120, [%r515+27];
	st.global.u8 	[%rd15+27], %rs120;
	ld.global.u8 	%rs121, [%rd17+27];
	st.shared.u8 	[%r515+27], %rs121;
	ld.shared.u8 	%rs122, [%r515+28];
	st.global.u8 	[%rd15+28], %rs122;
	ld.global.u8 	%rs123, [%rd17+28];
	st.shared.u8 	[%r515+28], %rs123;
	ld.shared.u8 	%rs124, [%r515+29];
	st.global.u8 	[%rd15+29], %rs124;
	ld.global.u8 	%rs125, [%rd17+29];
	st.shared.u8 	[%r515+29], %rs125;
	ld.shared.u8 	%rs126, [%r515+30];
	st.global.u8 	[%rd15+30], %rs126;
	ld.global.u8 	%rs127, [%rd17+30];
	st.shared.u8 	[%r515+30], %rs127;
	ld.shared.u8 	%rs128, [%r515+31];
	st.global.u8 	[%rd15+31], %rs128;
	ld.global.u8 	%rs129, [%rd17+31];
	st.shared.u8 	[%r515+31], %rs129;
	add.s32 	%r719, %r60, 1;
	st.global.u32 	[currentTime], %r719;
	shl.b32 	%r516, %r60, 13;
	shl.b32 	%r517, %r64, 1;
	or.b32  	%r518, %r517, %r516;
	or.b32  	%r519, %r518, 1;
	st.shared.u32 	[%r511], %r519;
$L__BB0_55:
	setp.gt.s32 	%p138, %r62, %r7;
	@%p138 bra 	$L__BB0_28;
	bra.uni 	$L__BB0_31;
$L__BB0_56:
	add.s32 	%r725, %r724, 1;
	add.s32 	%r726, %r100, 4;
	ld.shared.u32 	%r532, [%r100+4];
	shr.u32 	%r533, %r532, 1;
	and.b32  	%r534, %r533, 4095;
	and.b32  	%r535, %r532, 1;
	setp.eq.b32 	%p144, %r535, 1;
	setp.eq.s32 	%p145, %r534, %r98;
	and.pred  	%p146, %p144, %p145;
	@%p146 bra 	$L__BB0_35;
	add.s32 	%r725, %r724, 2;
	add.s32 	%r726, %r100, 8;
	ld.shared.u32 	%r536, [%r100+8];
	shr.u32 	%r537, %r536, 1;
	and.b32  	%r538, %r537, 4095;
	and.b32  	%r539, %r536, 1;
	setp.eq.b32 	%p147, %r539, 1;
	setp.eq.s32 	%p148, %r538, %r98;
	and.pred  	%p149, %p147, %p148;
	@%p149 bra 	$L__BB0_35;
	add.s32 	%r725, %r724, 3;
	add.s32 	%r726, %r100, 12;
	ld.shared.u32 	%r540, [%r100+12];
	shr.u32 	%r541, %r540, 1;
	and.b32  	%r542, %r541, 4095;
	and.b32  	%r543, %r540, 1;
	setp.eq.b32 	%p150, %r543, 1;
	setp.eq.s32 	%p151, %r542, %r98;
	and.pred  	%p152, %p150, %p151;
	@%p152 bra 	$L__BB0_35;
	add.s32 	%r725, %r724, 4;
	add.s32 	%r726, %r100, 16;
	ld.shared.u32 	%r544, [%r100+16];
	shr.u32 	%r545, %r544, 1;
	and.b32  	%r546, %r545, 4095;
	and.b32  	%r547, %r544, 1;
	setp.eq.b32 	%p153, %r547, 1;
	setp.eq.s32 	%p154, %r546, %r98;
	and.pred  	%p155, %p153, %p154;
	@%p155 bra 	$L__BB0_35;
	add.s32 	%r725, %r724, 5;
	add.s32 	%r726, %r100, 20;
	ld.shared.u32 	%r548, [%r100+20];
	shr.u32 	%r549, %r548, 1;
	and.b32  	%r550, %r549, 4095;
	and.b32  	%r551, %r548, 1;
	setp.eq.b32 	%p156, %r551, 1;
	setp.eq.s32 	%p157, %r550, %r98;
	and.pred  	%p158, %p156, %p157;
	@%p158 bra 	$L__BB0_35;
	add.s32 	%r725, %r724, 6;
	add.s32 	%r726, %r100, 24;
	ld.shared.u32 	%r552, [%r100+24];
	shr.u32 	%r553, %r552, 1;
	and.b32  	%r554, %r553, 4095;
	and.b32  	%r555, %r552, 1;
	setp.eq.b32 	%p159, %r555, 1;
	setp.eq.s32 	%p160, %r554, %r98;
	and.pred  	%p161, %p159, %p160;
	@%p161 bra 	$L__BB0_35;
	add.s32 	%r725, %r724, 7;
	add.s32 	%r726, %r100, 28;
	ld.shared.u32 	%r556, [%r100+28];
	shr.u32 	%r557, %r556, 1;
	and.b32  	%r558, %r557, 4095;
	and.b32  	%r559, %r556, 1;
	setp.eq.b32 	%p162, %r559, 1;
	setp.eq.s32 	%p163, %r558, %r98;
	and.pred  	%p164, %p162, %p163;
	@%p164 bra 	$L__BB0_35;
	add.s32 	%r725, %r724, 8;
	add.s32 	%r726, %r100, 32;
	ld.shared.u32 	%r560, [%r100+32];
	shr.u32 	%r561, %r560, 1;
	and.b32  	%r562, %r561, 4095;
	and.b32  	%r563, %r560, 1;
	setp.eq.b32 	%p165, %r563, 1;
	setp.eq.s32 	%p166, %r562, %r98;
	and.pred  	%p167, %p165, %p166;
	@%p167 bra 	$L__BB0_35;
	add.s32 	%r725, %r724, 9;
	add.s32 	%r726, %r100, 36;
	ld.shared.u32 	%r564, [%r100+36];
	shr.u32 	%r565, %r564, 1;
	and.b32  	%r566, %r565, 4095;
	and.b32  	%r567, %r564, 1;
	setp.eq.b32 	%p168, %r567, 1;
	setp.eq.s32 	%p169, %r566, %r98;
	and.pred  	%p170, %p168, %p169;
	@%p170 bra 	$L__BB0_35;
	add.s32 	%r725, %r724, 10;
	add.s32 	%r726, %r100, 40;
	ld.shared.u32 	%r568, [%r100+40];
	shr.u32 	%r569, %r568, 1;
	and.b32  	%r570, %r569, 4095;
	and.b32  	%r571, %r568, 1;
	setp.eq.b32 	%p171, %r571, 1;
	setp.eq.s32 	%p172, %r570, %r98;
	and.pred  	%p173, %p171, %p172;
	@%p173 bra 	$L__BB0_35;
	add.s32 	%r725, %r724, 11;
	add.s32 	%r726, %r100, 44;
	ld.shared.u32 	%r572, [%r100+44];
	shr.u32 	%r573, %r572, 1;
	and.b32  	%r574, %r573, 4095;
	and.b32  	%r575, %r572, 1;
	setp.eq.b32 	%p174, %r575, 1;
	setp.eq.s32 	%p175, %r574, %r98;
	and.pred  	%p176, %p174, %p175;
	@%p176 bra 	$L__BB0_35;
	add.s32 	%r725, %r724, 12;
	add.s32 	%r726, %r100, 48;
	ld.shared.u32 	%r576, [%r100+48];
	shr.u32 	%r577, %r576, 1;
	and.b32  	%r578, %r577, 4095;
	and.b32  	%r579, %r576, 1;
	setp.eq.b32 	%p177, %r579, 1;
	setp.eq.s32 	%p178, %r578, %r98;
	and.pred  	%p179, %p177, %p178;
	@%p179 bra 	$L__BB0_35;
	add.s32 	%r725, %r724, 13;
	add.s32 	%r726, %r100, 52;
	ld.shared.u32 	%r580, [%r100+52];
	shr.u32 	%r581, %r580, 1;
	and.b32  	%r582, %r581, 4095;
	and.b32  	%r583, %r580, 1;
	setp.eq.b32 	%p180, %r583, 1;
	setp.eq.s32 	%p181, %r582, %r98;
	and.pred  	%p182, %p180, %p181;
	@%p182 bra 	$L__BB0_35;
	add.s32 	%r725, %r724, 14;
	add.s32 	%r726, %r100, 56;
	ld.shared.u32 	%r584, [%r100+56];
	shr.u32 	%r585, %r584, 1;
	and.b32  	%r586, %r585, 4095;
	and.b32  	%r587, %r584, 1;
	setp.eq.b32 	%p183, %r587, 1;
	setp.eq.s32 	%p184, %r586, %r98;
	and.pred  	%p185, %p183, %p184;
	@%p185 bra 	$L__BB0_35;
	add.s32 	%r725, %r724, 15;
	add.s32 	%r726, %r100, 60;
	ld.shared.u32 	%r588, [%r100+60];
	shr.u32 	%r589, %r588, 1;
	and.b32  	%r590, %r589, 4095;
	and.b32  	%r591, %r588, 1;
	setp.eq.b32 	%p186, %r591, 1;
	setp.eq.s32 	%p187, %r590, %r98;
	and.pred  	%p188, %p186, %p187;
	@%p188 bra 	$L__BB0_35;
	add.s32 	%r724, %r724, 16;
	setp.ne.s32 	%p189, %r724, 1024;
	@%p189 bra 	$L__BB0_34;
	add.s32 	%r727, %r153, 32;
	mov.b32 	%r730, -1;
	mov.b32 	%r728, 0;
$L__BB0_73:
	ld.shared.v4.u32 	{%r597, %r598, %r599, %r600}, [%r727+-32];
	shr.u32 	%r601, %r597, 13;
	setp.lt.u32 	%p190, %r601, %r730;
	min.u32 	%r602, %r601, %r730;
	selp.b32 	%r603, %r728, %r725, %p190;
	shr.u32 	%r604, %r598, 13;
	setp.lt.u32 	%p191, %r604, %r602;
	min.u32 	%r605, %r604, %r602;
	add.s32 	%r606, %r728, 1;
	selp.b32 	%r607, %r606, %r603, %p191;
	shr.u32 	%r608, %r599, 13;
	setp.lt.u32 	%p192, %r608, %r605;
	min.u32 	%r609, %r608, %r605;
	add.s32 	%r610, %r728, 2;
	selp.b32 	%r611, %r610, %r607, %p192;
	shr.u32 	%r612, %r600, 13;
	setp.lt.u32 	%p193, %r612, %r609;
	min.u32 	%r613, %r612, %r609;
	add.s32 	%r614, %r728, 3;
	selp.b32 	%r615, %r614, %r611, %p193;
	ld.shared.v4.u32 	{%r616, %r617, %r618, %r619}, [%r727+-16];
	shr.u32 	%r620, %r616, 13;
	setp.lt.u32 	%p194, %r620, %r613;
	min.u32 	%r621, %r620, %r613;
	add.s32 	%r622, %r728, 4;
	selp.b32 	%r623, %r622, %r615, %p194;
	shr.u32 	%r624, %r617, 13;
	setp.lt.u32 	%p195, %r624, %r621;
	min.u32 	%r625, %r624, %r621;
	add.s32 	%r626, %r728, 5;
	selp.b32 	%r627, %r626, %r623, %p195;
	shr.u32 	%r628, %r618, 13;
	setp.lt.u32 	%p196, %r628, %r625;
	min.u32 	%r629, %r628, %r625;
	add.s32 	%r630, %r728, 6;
	selp.b32 	%r631, %r630, %r627, %p196;
	shr.u32 	%r632, %r619, 13;
	setp.lt.u32 	%p197, %r632, %r629;
	min.u32 	%r633, %r632, %r629;
	add.s32 	%r634, %r728, 7;
	selp.b32 	%r635, %r634, %r631, %p197;
	ld.shared.v4.u32 	{%r636, %r637, %r638, %r639}, [%r727];
	shr.u32 	%r640, %r636, 13;
	setp.lt.u32 	%p198, %r640, %r633;
	min.u32 	%r641, %r640, %r633;
	add.s32 	%r642, %r728, 8;
	selp.b32 	%r643, %r642, %r635, %p198;
	shr.u32 	%r644, %r637, 13;
	setp.lt.u32 	%p199, %r644, %r641;
	min.u32 	%r645, %r644, %r641;
	add.s32 	%r646, %r728, 9;
	selp.b32 	%r647, %r646, %r643, %p199;
	shr.u32 	%r648, %r638, 13;
	setp.lt.u32 	%p200, %r648, %r645;
	min.u32 	%r649, %r648, %r645;
	add.s32 	%r650, %r728, 10;
	selp.b32 	%r651, %r650, %r647, %p200;
	shr.u32 	%r652, %r639, 13;
	setp.lt.u32 	%p201, %r652, %r649;
	min.u32 	%r653, %r652, %r649;
	add.s32 	%r654, %r728, 11;
	selp.b32 	%r655, %r654, %r651, %p201;
	ld.shared.v4.u32 	{%r656, %r657, %r658, %r659}, [%r727+16];
	shr.u32 	%r660, %r656, 13;
	setp.lt.u32 	%p202, %r660, %r653;
	min.u32 	%r661, %r660, %r653;
	add.s32 	%r662, %r728, 12;
	selp.b32 	%r663, %r662, %r655, %p202;
	shr.u32 	%r664, %r657, 13;
	setp.lt.u32 	%p203, %r664, %r661;
	min.u32 	%r665, %r664, %r661;
	add.s32 	%r666, %r728, 13;
	selp.b32 	%r667, %r666, %r663, %p203;
	shr.u32 	%r668, %r658, 13;
	setp.lt.u32 	%p204, %r668, %r665;
	min.u32 	%r669, %r668, %r665;
	add.s32 	%r670, %r728, 14;
	selp.b32 	%r671, %r670, %r667, %p204;
	shr.u32 	%r672, %r659, 13;
	setp.lt.u32 	%p205, %r672, %r669;
	min.u32 	%r730, %r672, %r669;
	add.s32 	%r673, %r728, 15;
	selp.b32 	%r725, %r673, %r671, %p205;
	add.s32 	%r727, %r727, 64;
	add.s32 	%r728, %r728, 16;
	setp.ne.s32 	%p206, %r728, 1024;
	@%p206 bra 	$L__BB0_73;
	add.s32 	%r720, %r720, 1;
	st.global.u32 	[PAGEFAULT_NUM], %r720;
	shl.b32 	%r674, %r725, 2;
	add.s32 	%r676, %r153, %r674;
	ld.shared.u32 	%rd18, [%r676];
	shl.b64 	%rd19, %rd18, 4;
	and.b64  	%rd20, %rd19, 131040;
	shl.b32 	%r677, %r725, 5;
	and.b32  	%r678, %r723, 2147483616;
	mov.u32 	%r679, _ZZ8mykerneliE4data;
	add.s32 	%r680, %r679, %r677;
	ld.shared.u8 	%rs130, [%r680];
	add.s64 	%rd22, %rd14, %rd20;
	st.global.u8 	[%rd22], %rs130;
	cvt.u64.u32 	%rd23, %r678;
	add.s64 	%rd24, %rd14, %rd23;
	ld.global.u8 	%rs131, [%rd24];
	st.shared.u8 	[%r680], %rs131;
	ld.shared.u8 	%rs132, [%r680+1];
	st.global.u8 	[%rd22+1], %rs132;
	ld.global.u8 	%rs133, [%rd24+1];
	st.shared.u8 	[%r680+1], %rs133;
	ld.shared.u8 	%rs134, [%r680+2];
	st.global.u8 	[%rd22+2], %rs134;
	ld.global.u8 	%rs135, [%rd24+2];
	st.shared.u8 	[%r680+2], %rs135;
	ld.shared.u8 	%rs136, [%r680+3];
	st.global.u8 	[%rd22+3], %rs136;
	ld.global.u8 	%rs137, [%rd24+3];
	st.shared.u8 	[%r680+3], %rs137;
	ld.shared.u8 	%rs138, [%r680+4];
	st.global.u8 	[%rd22+4], %rs138;
	ld.global.u8 	%rs139, [%rd24+4];
	st.shared.u8 	[%r680+4], %rs139;
	ld.shared.u8 	%rs140, [%r680+5];
	st.global.u8 	[%rd22+5], %rs140;
	ld.global.u8 	%rs141, [%rd24+5];
	st.shared.u8 	[%r680+5], %rs141;
	ld.shared.u8 	%rs142, [%r680+6];
	st.global.u8 	[%rd22+6], %rs142;
	ld.global.u8 	%rs143, [%rd24+6];
	st.shared.u8 	[%r680+6], %rs143;
	ld.shared.u8 	%rs144, [%r680+7];
	st.global.u8 	[%rd22+7], %rs144;
	ld.global.u8 	%rs145, [%rd24+7];
	st.shared.u8 	[%r680+7], %rs145;
	ld.shared.u8 	%rs146, [%r680+8];
	st.global.u8 	[%rd22+8], %rs146;
	ld.global.u8 	%rs147, [%rd24+8];
	st.shared.u8 	[%r680+8], %rs147;
	ld.shared.u8 	%rs148, [%r680+9];
	st.global.u8 	[%rd22+9], %rs148;
	ld.global.u8 	%rs149, [%rd24+9];
	st.shared.u8 	[%r680+9], %rs149;
	ld.shared.u8 	%rs150, [%r680+10];
	st.global.u8 	[%rd22+10], %rs150;
	ld.global.u8 	%rs151, [%rd24+10];
	st.shared.u8 	[%r680+10], %rs151;
	ld.shared.u8 	%rs152, [%r680+11];
	st.global.u8 	[%rd22+11], %rs152;
	ld.global.u8 	%rs153, [%rd24+11];
	st.shared.u8 	[%r680+11], %rs153;
	ld.shared.u8 	%rs154, [%r680+12];
	st.global.u8 	[%rd22+12], %rs154;
	ld.global.u8 	%rs155, [%rd24+12];
	st.shared.u8 	[%r680+12], %rs155;
	ld.shared.u8 	%rs156, [%r680+13];
	st.global.u8 	[%rd22+13], %rs156;
	ld.global.u8 	%rs157, [%rd24+13];
	st.shared.u8 	[%r680+13], %rs157;
	ld.shared.u8 	%rs158, [%r680+14];
	st.global.u8 	[%rd22+14], %rs158;
	ld.global.u8 	%rs159, [%rd24+14];
	st.shared.u8 	[%r680+14], %rs159;
	ld.shared.u8 	%rs160, [%r680+15];
	st.global.u8 	[%rd22+15], %rs160;
	ld.global.u8 	%rs161, [%rd24+15];
	st.shared.u8 	[%r680+15], %rs161;
	ld.shared.u8 	%rs162, [%r680+16];
	st.global.u8 	[%rd22+16], %rs162;
	ld.global.u8 	%rs163, [%rd24+16];
	st.shared.u8 	[%r680+16], %rs163;
	ld.shared.u8 	%rs164, [%r680+17];
	st.global.u8 	[%rd22+17], %rs164;
	ld.global.u8 	%rs165, [%rd24+17];
	st.shared.u8 	[%r680+17], %rs165;
	ld.shared.u8 	%rs166, [%r680+18];
	st.global.u8 	[%rd22+18], %rs166;
	ld.global.u8 	%rs167, [%rd24+18];
	st.shared.u8 	[%r680+18], %rs167;
	ld.shared.u8 	%rs168, [%r680+19];
	st.global.u8 	[%rd22+19], %rs168;
	ld.global.u8 	%rs169, [%rd24+19];
	st.shared.u8 	[%r680+19], %rs169;
	ld.shared.u8 	%rs170, [%r680+20];
	st.global.u8 	[%rd22+20], %rs170;
	ld.global.u8 	%rs171, [%rd24+20];
	st.shared.u8 	[%r680+20], %rs171;
	ld.shared.u8 	%rs172, [%r680+21];
	st.global.u8 	[%rd22+21], %rs172;
	ld.global.u8 	%rs173, [%rd24+21];
	st.shared.u8 	[%r680+21], %rs173;
	ld.shared.u8 	%rs174, [%r680+22];
	st.global.u8 	[%rd22+22], %rs174;
	ld.global.u8 	%rs175, [%rd24+22];
	st.shared.u8 	[%r680+22], %rs175;
	ld.shared.u8 	%rs176, [%r680+23];
	st.global.u8 	[%rd22+23], %rs176;
	ld.global.u8 	%rs177, [%rd24+23];
	st.shared.u8 	[%r680+23], %rs177;
	ld.shared.u8 	%rs178, [%r680+24];
	st.global.u8 	[%rd22+24], %rs178;
	ld.global.u8 	%rs179, [%rd24+24];
	st.shared.u8 	[%r680+24], %rs179;
	ld.shared.u8 	%rs180, [%r680+25];
	st.global.u8 	[%rd22+25], %rs180;
	ld.global.u8 	%rs181, [%rd24+25];
	st.shared.u8 	[%r680+25], %rs181;
	ld.shared.u8 	%rs182, [%r680+26];
	st.global.u8 	[%rd22+26], %rs182;
	ld.global.u8 	%rs183, [%rd24+26];
	st.shared.u8 	[%r680+26], %rs183;
	ld.shared.u8 	%rs184, [%r680+27];
	st.global.u8 	[%rd22+27], %rs184;
	ld.global.u8 	%rs185, [%rd24+27];
	st.shared.u8 	[%r680+27], %rs185;
	ld.shared.u8 	%rs186, [%r680+28];
	st.global.u8 	[%rd22+28], %rs186;
	ld.global.u8 	%rs187, [%rd24+28];
	st.shared.u8 	[%r680+28], %rs187;
	ld.shared.u8 	%rs188, [%r680+29];
	st.global.u8 	[%rd22+29], %rs188;
	ld.global.u8 	%rs189, [%rd24+29];
	st.shared.u8 	[%r680+29], %rs189;
	ld.shared.u8 	%rs190, [%r680+30];
	st.global.u8 	[%rd22+30], %rs190;
	ld.global.u8 	%rs191, [%rd24+30];
	st.shared.u8 	[%r680+30], %rs191;
	ld.shared.u8 	%rs192, [%r680+31];
	st.global.u8 	[%rd22+31], %rs192;
	ld.global.u8 	%rs193, [%rd24+31];
	st.shared.u8 	[%r680+31], %rs193;
	add.s32 	%r719, %r95, 1;
	st.global.u32 	[currentTime], %r719;
	shl.b32 	%r681, %r95, 13;
	shl.b32 	%r682, %r98, 1;
	or.b32  	%r683, %r682, %r681;
	or.b32  	%r684, %r683, 1;
	st.shared.u32 	[%r676], %r684;
$L__BB0_75:
	shl.b32 	%r689, %r725, 5;
	and.b32  	%r690, %r723, 31;
	or.b32  	%r691, %r689, %r690;
	mov.u32 	%r692, _ZZ8mykerneliE4data;
	add.s32 	%r693, %r692, %r691;
	ld.shared.u8 	%rs194, [%r693];
	cvt.u64.u32 	%rd25, %r723;
	add.s64 	%rd27, %rd26, %rd25;
	st.global.u8 	[%rd27], %rs194;
	add.s32 	%r723, %r723, 1;
	setp.ne.s32 	%p207, %r723, %r150;
	@%p207 bra 	$L__BB0_33;
$L__BB0_76:
	add.u64 	%rd28, %SP, 0;
	add.u64 	%rd29, %SPL, 0;
	st.local.u32 	[%rd29], %r720;
	mov.u64 	%rd30, $str;
	cvta.global.u64 	%rd31, %rd30;
	{ // callseq 0, 0
	.param .b64 param0;
	st.param.b64 	[param0], %rd31;
	.param .b64 param1;
	st.param.b64 	[param1], %rd28;
	.param .b32 retval0;
	call.uni (retval0), 
	vprintf, 
	(
	param0, 
	param1
	);
	ld.param.b32 	%r694, [retval0];
	} // callseq 0
	ret;

}


// ===== COMPILED SASS (sm_100) =====

	.target	sm_100

	.elftype	@"ET_EXEC"


//--------------------- .note.nv.tkinfo           --------------------------
	.section	.note.nv.tkinfo,"",@"SHT_NOTE"
	.sectionflags	@"SHF_NOTE_NV_TKINFO"
	.tkinfo
        /*0018*/ 	.word	0x00000002
        /*0030*/ 	.string	""
        /*0030*/ 	.string	"ptxas"
        /*0030*/ 	.string	"Cuda compilation tools, release 13.0, V13.0.88"
        /*0030*/ 	.string	"Build cuda_13.0.r13.0/compiler.36424714_0"
        /*0030*/ 	.string	"-arch sm_100 -m 64 "



//--------------------- .note.nv.cuinfo           --------------------------
	.section	.note.nv.cuinfo,"",@"SHT_NOTE"
	.sectionflags	@"SHF_NOTE_NV_CUINFO"
        /*0018*/ 	.short	0x0002
        /*001a*/ 	.short	0x0064
        /*001c*/ 	.short	0x0082
	.zero		2


//--------------------- .nv.info                  --------------------------
	.section	.nv.info,"",@"SHT_CUDA_INFO"
	.align	4


	//----- nvinfo : EIATTR_REGCOUNT
	.align		4
        /*0000*/ 	.byte	0x04, 0x2f
        /*0002*/ 	.short	(.L_8 - .L_7)
	.align		4
.L_7:
        /*0004*/ 	.word	index@(_Z8mykerneli)
        /*0008*/ 	.word	0x00000020


	//----- nvinfo : EIATTR_FRAME_SIZE
	.align		4
.L_8:
        /*000c*/ 	.byte	0x04, 0x11
        /*000e*/ 	.short	(.L_10 - .L_9)
	.align		4
.L_9:
        /*0010*/ 	.word	index@(_Z8mykerneli)
        /*0014*/ 	.word	0x00000008


	//----- nvinfo : EIATTR_MIN_STACK_SIZE
	.align		4
.L_10:
        /*0018*/ 	.byte	0x04, 0x12
        /*001a*/ 	.short	(.L_12 - .L_11)
	.align		4
.L_11:
        /*001c*/ 	.word	index@(_Z8mykerneli)
        /*0020*/ 	.word	0x00000008
.L_12:


//--------------------- .nv.compat                --------------------------
	.section	.nv.compat,"",@"SHT_CUDA_COMPAT_INFO"
	.align	4
        /*0000*/ 	.byte	0x02, 0x09, 0x00, 0x00, 0x02, 0x02, 0x01, 0x00, 0x02, 0x05, 0x05, 0x00, 0x03, 0x07, 0x01, 0x01
        /*0010*/ 	.byte	0x02, 0x03, 0x00, 0x00, 0x02, 0x06, 0x01, 0x00, 0x04, 0x0b, 0x08, 0x00, 0x09, 0x00, 0x00, 0x00
        /*0020*/ 	.byte	0x00, 0x00, 0x00, 0x00


//--------------------- .nv.info._Z8mykerneli     --------------------------
	.section	.nv.info._Z8mykerneli,"",@"SHT_CUDA_INFO"
	.sectionflags	@""
	.align	4


	//----- nvinfo : EIATTR_CUDA_API_VERSION
	.align		4
        /*0000*/ 	.byte	0x04, 0x37
        /*0002*/ 	.short	(.L_14 - .L_13)
.L_13:
        /*0004*/ 	.word	0x00000082


	//----- nvinfo : EIATTR_KPARAM_INFO
	.align		4
.L_14:
        /*0008*/ 	.byte	0x04, 0x17
        /*000a*/ 	.short	(.L_16 - .L_15)
.L_15:
        /*000c*/ 	.word	0x00000000
        /*0010*/ 	.short	0x0000
        /*0012*/ 	.short	0x0000
        /*0014*/ 	.byte	0x00, 0xf0, 0x11, 0x00


	//----- nvinfo : EIATTR_SPARSE_MMA_MASK
	.align		4
.L_16:
        /*0018*/ 	.byte	0x03, 0x50
        /*001a*/ 	.short	0x0000


	//----- nvinfo : EIATTR_MAXREG_COUNT
	.align		4
        /*001c*/ 	.byte	0x03, 0x1b
        /*001e*/ 	.short	0x00ff


	//----- nvinfo : EIATTR_EXTERNS
	.align		4
        /*0020*/ 	.byte	0x04, 0x0f
        /*0022*/ 	.short	(.L_18 - .L_17)


	//   ....[0]....
	.align		4
.L_17:
        /*0024*/ 	.word	index@(vprintf)


	//----- nvinfo : EIATTR_MERCURY_ISA_VERSION
	.align		4
.L_18:
        /*0028*/ 	.byte	0x03, 0x5f
        /*002a*/ 	.short	0x0101


	//----- nvinfo : EIATTR_VRC_CTA_INIT_COUNT
	.align		4
        /*002c*/ 	.byte	0x02, 0x4a
	.zero		1
	.zero		1


	//----- nvinfo : EIATTR_SYSCALL_OFFSETS
	.align		4
        /*0030*/ 	.byte	0x04, 0x46
        /*0032*/ 	.short	(.L_20 - .L_19)


	//   ....[0]....
.L_19:
        /*0034*/ 	.word	0x00005960


	//----- nvinfo : EIATTR_EXIT_INSTR_OFFSETS
	.align		4
.L_20:
        /*0038*/ 	.byte	0x04, 0x1c
        /*003a*/ 	.short	(.L_22 - .L_21)


	//   ....[0]....
.L_21:
        /*003c*/ 	.word	0x00005970


	//----- nvinfo : EIATTR_CBANK_PARAM_SIZE
	.align		4
.L_22:
        /*0040*/ 	.byte	0x03, 0x19
        /*0042*/ 	.short	0x0004


	//----- nvinfo : EIATTR_PARAM_CBANK
	.align		4
        /*0044*/ 	.byte	0x04, 0x0a
        /*0046*/ 	.short	(.L_24 - .L_23)
	.align		4
.L_23:
        /*0048*/ 	.word	index@(.nv.constant0._Z8mykerneli)
        /*004c*/ 	.short	0x0380
        /*004e*/ 	.short	0x0004


	//----- nvinfo : EIATTR_SW_WAR
	.align		4
.L_24:
        /*0050*/ 	.byte	0x04, 0x36
        /*0052*/ 	.short	(.L_26 - .L_25)
.L_25:
        /*0054*/ 	.word	0x00000008
.L_26:


//--------------------- .nv.callgraph             --------------------------
	.section	.nv.callgraph,"",@"SHT_CUDA_CALLGRAPH"
	.align	4
	.sectionentsize	8
	.align		4
        /*0000*/ 	.word	0x00000000
	.align		4
        /*0004*/ 	.word	0xffffffff
	.align		4
        /*0008*/ 	.word	index@(_Z8mykerneli)
	.align		4
        /*000c*/ 	.word	index@(vprintf)
	.align		4
        /*0010*/ 	.word	0x00000000
	.align		4
        /*0014*/ 	.word	0xfffffffe
	.align		4
        /*0018*/ 	.word	0x00000000
	.align		4
        /*001c*/ 	.word	0xfffffffd
	.align		4
        /*0020*/ 	.word	0x00000000
	.align		4
        /*0024*/ 	.word	0xfffffffc


//--------------------- .nv.constant4             --------------------------
	.section	.nv.constant4,"a",@progbits
	.align	8
	.align		8
.nv.constant4:
        /*0000*/ 	.dword	vprintf
	.align		8
        /*0008*/ 	.dword	PAGE_ENTRIES
	.align		8
        /*0010*/ 	.dword	PAGEFAULT_NUM
	.align		8
        /*0018*/ 	.dword	currentTime
	.align		8
        /*0020*/ 	.dword	storage
	.align		8
        /*0028*/ 	.dword	results
	.align		8
        /*0030*/ 	.dword	input
	.align		8
        /*0038*/ 	.dword	$str


//--------------------- .text._Z8mykerneli        --------------------------
	.section	.text._Z8mykerneli,"ax",@progbits
	.align	128
        .global         _Z8mykerneli
        .type           _Z8mykerneli,@function
        .size           _Z8mykerneli,(.L_x_19 - _Z8mykerneli)
        .other          _Z8mykerneli,@"STO_CUDA_ENTRY STV_DEFAULT"
_Z8mykerneli:
.text._Z8mykerneli:
[----:B------:R-:W0:Y:S08]  /*0000*/  LDC R1, c[0x0][0x37c] ;  /* 0x0000df00ff017b82 */ /* 0x000e300000000800 */
[----:B------:R-:W1:Y:S01]  /*0010*/  S2UR UR5, SR_CgaCtaId ;  /* 0x00000000000579c3 */ /* 0x000e620000008800 */
[----:B------:R-:W2:Y:S01]  /*0020*/  LDCU.64 UR10, c[0x0][0x358] ;  /* 0x00006b00ff0a77ac */ /* 0x000ea20008000a00 */
[----:B0-----:R-:W-:Y:S01]  /*0030*/  VIADD R1, R1, 0xfffffff8 ;  /* 0xfffffff801017836 */ /* 0x001fe20000000000 */
[----:B------:R-:W-:Y:S01]  /*0040*/  UMOV UR4, 0x400 ;  /* 0x0000040000047882 */ /* 0x000fe20000000000 */
[----:B------:R-:W0:Y:S04]  /*0050*/  LDCU UR6, c[0x0][0x380] ;  /* 0x00007000ff0677ac */ /* 0x000e280008000800 */
[----:B------:R-:W2:Y:S08]  /*0060*/  LDC.64 R2, c[0x4][0x10] ;  /* 0x01000400ff027b82 */ /* 0x000eb00000000a00 */
[----:B------:R-:W3:Y:S01]  /*0070*/  LDC.64 R4, c[0x4][0x18] ;  /* 0x01000600ff047b82 */ /* 0x000ee20000000a00 */
[----:B-1----:R-:W-:-:S09]  /*0080*/  ULEA UR9, UR5, UR4, 0x18 ;  /* 0x0000000405097291 */ /* 0x002fd2000f8ec0ff */
[----:B------:R-:W-:Y:S04]  /*0090*/  STS.128 [UR9+0x8000], RZ ;  /* 0x008000ffff007988 */ /* 0x000fe80008000c09 */
        /* <DEDUP_REMOVED lines=200> */
[----:B--2---:R1:W5:Y:S04]  /*0d20*/  LDG.E R2, desc[UR10][R2.64] ;  /* 0x0000000a02027981 */ /* 0x004368000c1e1900 */
[----:B---3--:R1:W5:Y:S01]  /*0d30*/  LDG.E R0, desc[UR10][R4.64] ;  /* 0x0000000a04007981 */ /* 0x008362000c1e1900 */
[----:B------:R-:W2:Y:S03]  /*0d40*/  LDCU UR7, c[0x0][0x2f8] ;  /* 0x00005f00ff0777ac */ /* 0x000ea60008000800 */
[----:B------:R-:W-:Y:S01]  /*0d50*/  STS.128 [UR9+0x8c90], RZ ;  /* 0x008c90ffff007988 */ /* 0x000fe20008000c09 */
[----:B------:R-:W3:Y:S03]  /*0d60*/  LDCU UR8, c[0x0][0x2fc] ;  /* 0x00005f80ff0877ac */ /* 0x000ee60008000800 */
[----:B------:R-:W-:Y:S01]  /*0d70*/  STS.128 [UR9+0x8ca0], RZ ;  /* 0x008ca0ffff007988 */ /* 0x000fe20008000c09 */
[----:B0-----:R-:W-:-:S02]  /*0d80*/  UISETP.GE.AND UP0, UPT, UR6, 0x1, UPT ;  /* 0x000000010600788c */ /* 0x001fc4000bf06270 */
[----:B------:R-:W-:Y:S01]  /*0d90*/  UIADD3 UR4, UPT, UPT, UR4, 0x8000, URZ ;  /* 0x0000800004047890 */ /* 0x000fe2000fffe0ff */
[----:B------:R-:W-:Y:S03]  /*0da0*/  STS.128 [UR9+0x8cb0], RZ ;  /* 0x008cb0ffff007988 */ /* 0x000fe60008000c09 */
[----:B------:R-:W-:Y:S01]  /*0db0*/  ULEA UR5, UR5, UR4, 0x18 ;  /* 0x0000000405057291 */ /* 0x000fe2000f8ec0ff */
[----:B------:R-:W-:Y:S01]  /*0dc0*/  STS.128 [UR9+0x8cc0], RZ ;  /* 0x008cc0ffff007988 */ /* 0x000fe20008000c09 */
[----:B--2---:R-:W-:-:S03]  /*0dd0*/  IADD3 R6, P0, PT, R1, UR7, RZ ;  /* 0x0000000701067c10 */ /* 0x004fc6000ff1e0ff */
[----:B------:R-:W-:Y:S04]  /*0de0*/  STS.128 [UR9+0x8cd0], RZ ;  /* 0x008cd0ffff007988 */ /* 0x000fe80008000c09 */
[----:B------:R-:W-:Y:S01]  /*0df0*/  STS.128 [UR9+0x8ce0], RZ ;  /* 0x008ce0ffff007988 */ /* 0x000fe20008000c09 */
[----:B---3--:R-:W-:-:S03]  /*0e00*/  IMAD.X R7, RZ, RZ, UR8, P0 ;  /* 0x00000008ff077e24 */ /* 0x008fc600080e06ff */
        /* <DEDUP_REMOVED lines=48> */
[----:B------:R-:W-:Y:S01]  /*1110*/  STS.128 [UR9+0x8ff0], RZ ;  /* 0x008ff0ffff007988 */ /* 0x000fe20008000c09 */
[----:B-1----:R-:W-:Y:S05]  /*1120*/  BRA.U !UP0, `(.L_x_0) ;  /* 0x0000001908187547 */ /* 0x002fea000b800000 */
[----:B------:R-:W-:-:S07]  /*1130*/  IMAD.MOV.U32 R5, RZ, RZ, RZ ;  /* 0x000000ffff057224 */ /* 0x000fce00078e00ff */
.L_x_5:
[----:B0-----:R-:W0:Y:S02]  /*1140*/  LDCU.64 UR6, c[0x4][0x30] ;  /* 0x01000600ff0677ac */ /* 0x001e240008000a00 */
[----:B0-----:R-:W-:-:S05]  /*1150*/  IADD3 R8, P0, PT, R5, UR6, RZ ;  /* 0x0000000605087c10 */ /* 0x001fca000ff1e0ff */
[----:B------:R-:W-:-:S05]  /*1160*/  IMAD.X R9, RZ, RZ, UR7, P0 ;  /* 0x00000007ff097e24 */ /* 0x000fca00080e06ff */
[----:B-----5:R0:W5:Y:S01]  /*1170*/  LDG.E.U8 R4, desc[UR10][R8.64] ;  /* 0x0000000a08047981 */ /* 0x020162000c1e1100 */
[----:B------:R-:W-:Y:S01]  /*1180*/  SHF.R.U32.HI R3, RZ, 0x5, R5 ;  /* 0x00000005ff037819 */ /* 0x000fe20000011605 */
[----:B------:R-:W-:-:S07]  /*1190*/  IMAD.MOV.U32 R13, RZ, RZ, RZ ;  /* 0x000000ffff0d7224 */ /* 0x000fce00078e00ff */
.L_x_2:
[----:B------:R-:W-:Y:S01]  /*11a0*/  LEA R12, R13, UR5, 0x2 ;  /* 0x000000050d0c7c11 */ /* 0x000fe2000f8e10ff */
[----:B------:R-:W-:-:S04]  /*11b0*/  IMAD.MOV.U32 R24, RZ, RZ, R13 ;  /* 0x000000ffff187224 */ /* 0x000fc800078e000d */
[----:B0-----:R-:W0:Y:S02]  /*11c0*/  LDS.128 R8, [R12] ;  /* 0x000000000c087984 */ /* 0x001e240000000c00 */
[----:B0-----:R-:W-:Y:S02]  /*11d0*/  SHF.R.U32.HI R14, RZ, 0x1, R8 ;  /* 0x00000001ff0e7819 */ /* 0x001fe40000011608 */
[----:B------:R-:W-:Y:S02]  /*11e0*/  LOP3.LUT R8, R8, 0x1, RZ, 0xc0, !PT ;  /* 0x0000000108087812 */ /* 0x000fe400078ec0ff */
[----:B------:R-:W-:-:S04]  /*11f0*/  LOP3.LUT R14, R14, 0xfff, RZ, 0xc0, !PT ;  /* 0x00000fff0e0e7812 */ /* 0x000fc800078ec0ff */
[----:B------:R-:W-:Y:S01]  /*1200*/  ISETP.NE.AND P0, PT, R14, R3, PT ;  /* 0x000000030e00720c */ /* 0x000fe20003f05270 */
[----:B------:R-:W-:-:S03]  /*1210*/  IMAD.MOV.U32 R14, RZ, RZ, R12 ;  /* 0x000000ffff0e7224 */ /* 0x000fc600078e000c */
[----:B------:R-:W-:-:S13]  /*1220*/  ISETP.NE.U32.OR P0, PT, R8, 0x1, P0 ;  /* 0x000000010800780c */ /* 0x000fda0000705470 */
[----:B------:R-:W-:Y:S05]  /*1230*/  @!P0 BRA `(.L_x_1) ;  /* 0x0000001400888947 */ /* 0x000fea0003800000 */
[----:B------:R-:W-:Y:S01]  /*1240*/  SHF.R.U32.HI R8, RZ, 0x1, R9 ;  /* 0x00000001ff087819 */ /* 0x000fe20000011609 */
[----:B------:R-:W-:Y:S01]  /*1250*/  VIADD R24, R13, 0x1 ;  /* 0x000000010d187836 */ /* 0x000fe20000000000 */
[----:B------:R-:W-:Y:S01]  /*1260*/  LOP3.LUT R9, R9, 0x1, RZ, 0xc0, !PT ;  /* 0x0000000109097812 */ /* 0x000fe200078ec0ff */
[----:B------:R-:W-:Y:S01]  /*1270*/  VIADD R14, R12, 0x4 ;  /* 0x000000040c0e7836 */ /* 0x000fe20000000000 */
[----:B------:R-:W-:Y:S02]  /*1280*/  LOP3.LUT R8, R8, 0xfff, RZ, 0xc0, !PT ;  /* 0x00000fff08087812 */ /* 0x000fe400078ec0ff */
[----:B------:R-:W-:Y:S02]  /*1290*/  ISETP.EQ.U32.AND P1, PT, R9, 0x1, PT ;  /* 0x000000010900780c */ /* 0x000fe40003f22070 */
[----:B------:R-:W-:-:S13]  /*12a0*/  ISETP.NE.AND P0, PT, R8, R3, PT ;  /* 0x000000030800720c */ /* 0x000fda0003f05270 */
[----:B------:R-:W-:Y:S05]  /*12b0*/  @!P0 BRA P1, `(.L_x_1) ;  /* 0x0000001400688947 */ /* 0x000fea0000800000 */
        /* <DEDUP_REMOVED lines=16> */
[----:B------:R-:W0:Y:S01]  /*13c0*/  LDS.128 R8, [R12+0x10] ;  /* 0x000010000c087984 */ /* 0x000e220000000c00 */
[----:B------:R-:W-:Y:S01]  /*13d0*/  VIADD R24, R13, 0x4 ;  /* 0x000000040d187836 */ /* 0x000fe20000000000 */
[----:B0-----:R-:W-:Y:S02]  /*13e0*/  SHF.R.U32.HI R14, RZ, 0x1, R8 ;  /* 0x00000001ff0e7819 */ /* 0x001fe40000011608 */
[----:B------:R-:W-:Y:S02]  /*13f0*/  LOP3.LUT R8, R8, 0x1, RZ, 0xc0, !PT ;  /* 0x0000000108087812 */ /* 0x000fe400078ec0ff */
[----:B------:R-:W-:Y:S02]  /*1400*/  LOP3.LUT R14, R14, 0xfff, RZ, 0xc0, !PT ;  /* 0x00000fff0e0e7812 */ /* 0x000fe400078ec0ff */
[----:B------:R-:W-:Y:S02]  /*1410*/  ISETP.EQ.U32.AND P1, PT, R8, 0x1, PT ;  /* 0x000000010800780c */ /* 0x000fe40003f22070 */
[----:B------:R-:W-:Y:S01]  /*1420*/  ISETP.NE.AND P0, PT, R14, R3, PT ;  /* 0x000000030e00720c */ /* 0x000fe20003f05270 */
[----:B------:R-:W-:-:S12]  /*1430*/  VIADD R14, R12, 0x10 ;  /* 0x000000100c0e7836 */ /* 0x000fd80000000000 */
        /* <DEDUP_REMOVED lines=91> */
[----:B------:R-:W-:-:S05]  /*19f0*/  VIADD R13, R13, 0x10 ;  /* 0x000000100d0d7836 */ /* 0x000fca0000000000 */
[----:B------:R-:W-:-:S13]  /*1a00*/  ISETP.NE.AND P0, PT, R13, 0x400, PT ;  /* 0x000004000d00780c */ /* 0x000fda0003f05270 */
[----:B------:R-:W-:Y:S05]  /*1a10*/  @P0 BRA `(.L_x_2) ;  /* 0xfffffff400e00947 */ /* 0x000fea000383ffff */
[----:B------:R-:W-:Y:S02]  /*1a20*/  IMAD.MOV.U32 R25, RZ, RZ, -0x1 ;  /* 0xffffffffff197424 */ /* 0x000fe400078e00ff */
[----:B------:R-:W-:-:S07]  /*1a30*/  IMAD.MOV.U32 R27, RZ, RZ, RZ ;  /* 0x000000ffff1b7224 */ /* 0x000fce00078e00ff */
.L_x_3:
[----:B------:R-:W-:-:S05]  /*1a40*/  LEA R26, R27, UR5, 0x2 ;  /* 0x000000051b1a7c11 */ /* 0x000fca000f8e10ff */
[----:B------:R-:W0:Y:S04]  /*1a50*/  LDS.128 R8, [R26] ;  /* 0x000000001a087984 */ /* 0x000e280000000c00 */
[----:B------:R-:W1:Y:S04]  /*1a60*/  LDS.128 R12, [R26+0x10] ;  /* 0x000010001a0c7984 */ /* 0x000e680000000c00 */
[----:B------:R-:W2:Y:S01]  /*1a70*/  LDS.128 R16, [R26+0x20] ;  /* 0x000020001a107984 */ /* 0x000ea20000000c00 */
[----:B0-----:R-:W-:Y:S02]  /*1a80*/  SHF.R.U32.HI R8, RZ, 0xd, R8 ;  /* 0x0000000dff087819 */ /* 0x001fe40000011608 */
[----:B------:R-:W-:-:S02]  /*1a90*/  SHF.R.U32.HI R20, RZ, 0xd, R9 ;  /* 0x0000000dff147819 */ /* 0x000fc40000011609 */
[----:B------:R-:W-:Y:S02]  /*1aa0*/  VIMNMX.U32 R9, PT, PT, R8, R25, PT ;  /* 0x0000001908097248 */ /* 0x000fe40003fe0000 */
[----:B------:R-:W-:Y:S02]  /*1ab0*/  SHF.R.U32.HI R10, RZ, 0xd, R10 ;  /* 0x0000000dff0a7819 */ /* 0x000fe4000001160a */
[----:B------:R-:W-:Y:S02]  /*1ac0*/  ISETP.GE.U32.AND P3, PT, R20, R9, PT ;  /* 0x000000091400720c */ /* 0x000fe40003f66070 */
[----:B------:R-:W-:Y:S02]  /*1ad0*/  VIMNMX.U32 R9, PT, PT, R9, R20, PT ;  /* 0x0000001409097248 */ /* 0x000fe40003fe0000 */
[----:B------:R-:W0:Y:S01]  /*1ae0*/  LDS.128 R20, [R26+0x30] ;  /* 0x000030001a147984 */ /* 0x000e220000000c00 */
[----:B------:R-:W-:Y:S02]  /*1af0*/  ISETP.GE.U32.AND P2, PT, R8, R25, PT ;  /* 0x000000190800720c */ /* 0x000fe40003f46070 */
[----:B------:R-:W-:-:S02]  /*1b00*/  ISETP.GE.U32.AND P0, PT, R10, R9, PT ;  /* 0x000000090a00720c */ /* 0x000fc40003f06070 */
[----:B------:R-:W-:Y:S02]  /*1b10*/  VIMNMX.U32 R9, PT, PT, R9, R10, PT ;  /* 0x0000000a09097248 */ /* 0x000fe40003fe0000 */
[----:B------:R-:W-:Y:S02]  /*1b20*/  SHF.R.U32.HI R10, RZ, 0xd, R11 ;  /* 0x0000000dff0a7819 */ /* 0x000fe4000001160b */
[----:B-1----:R-:W-:Y:S02]  /*1b30*/  SHF.R.U32.HI R11, RZ, 0xd, R12 ;  /* 0x0000000dff0b7819 */ /* 0x002fe4000001160c */
[----:B------:R-:W-:Y:S02]  /*1b40*/  VIMNMX.U32 R8, PT, PT, R9, R10, PT ;  /* 0x0000000a09087248 */ /* 0x000fe40003fe0000 */
[----:B------:R-:W-:Y:S02]  /*1b50*/  ISETP.GE.U32.AND P1, PT, R10, R9, PT ;  /* 0x000000090a00720c */ /* 0x000fe40003f26070 */
[----:B------:R-:W-:-:S02]  /*1b60*/  SHF.R.U32.HI R10, RZ, 0xd, R13 ;  /* 0x0000000dff0a7819 */ /* 0x000fc4000001160d */
[----:B------:R-:W-:Y:S02]  /*1b70*/  VIMNMX.U32 R9, PT, PT, R8, R11, PT ;  /* 0x0000000b08097248 */ /* 0x000fe40003fe0000 */
[C---:B------:R-:W-:Y:S01]  /*1b80*/  SEL R24, R27.reuse, R24, !P2 ;  /* 0x000000181b187207 */ /* 0x040fe20005000000 */
[----:B------:R-:W-:Y:S01]  /*1b90*/  @!P3 VIADD R24, R27, 0x1 ;  /* 0x000000011b18b836 */ /* 0x000fe20000000000 */
[----:B------:R-:W-:Y:S01]  /*1ba0*/  ISETP.GE.U32.AND P2, PT, R11, R8, PT ;  /* 0x000000080b00720c */ /* 0x000fe20003f46070 */
[----:B------:R-:W-:Y:S01]  /*1bb0*/  @!P0 VIADD R24, R27, 0x2 ;  /* 0x000000021b188836 */ /* 0x000fe20000000000 */
[----:B------:R-:W-:Y:S02]  /*1bc0*/  SHF.R.U32.HI R11, RZ, 0xd, R14 ;  /* 0x0000000dff0b7819 */ /* 0x000fe4000001160e */
[----:B------:R-:W-:Y:S01]  /*1bd0*/  VIMNMX.U32 R8, PT, PT, R9, R10, PT ;  /* 0x0000000a09087248 */ /* 0x000fe20003fe0000 */
[----:B------:R-:W-:Y:S01]  /*1be0*/  @!P1 VIADD R24, R27, 0x3 ;  /* 0x000000031b189836 */ /* 0x000fe20000000000 */
[----:B------:R-:W-:-:S02]  /*1bf0*/  ISETP.GE.U32.AND P3, PT, R10, R9, PT ;  /* 0x000000090a00720c */ /* 0x000fc40003f66070 */
[----:B------:R-:W-:Y:S02]  /*1c00*/  SHF.R.U32.HI R10, RZ, 0xd, R15 ;  /* 0x0000000dff0a7819 */ /* 0x000fe4000001160f */
[----:B------:R-:W-:Y:S02]  /*1c10*/  VIMNMX.U32 R9, PT, PT, R8, R11, PT ;  /* 0x0000000b08097248 */ /* 0x000fe40003fe0000 */
[----:B------:R-:W-:Y:S01]  /*1c20*/  ISETP.GE.U32.AND P0, PT, R11, R8, PT ;  /* 0x000000080b00720c */ /* 0x000fe20003f06070 */
[----:B------:R-:W-:Y:S01]  /*1c30*/  @!P2 VIADD R24, R27, 0x4 ;  /* 0x000000041b18a836 */ /* 0x000fe20000000000 */
[----:B--2---:R-:W-:Y:S02]  /*1c40*/  SHF.R.U32.HI R11, RZ, 0xd, R16 ;  /* 0x0000000dff0b7819 */ /* 0x004fe40000011610 */
[----:B------:R-:W-:Y:S02]  /*1c50*/  VIMNMX.U32 R8, PT, PT, R9, R10, PT ;  /* 0x0000000a09087248 */ /* 0x000fe40003fe0000 */
[----:B------:R-:W-:Y:S01]  /*1c60*/  ISETP.GE.U32.AND P1, PT, R10, R9, PT ;  /* 0x000000090a00720c */ /* 0x000fe20003f26070 */
[----:B------:R-:W-:Y:S01]  /*1c70*/  @!P3 VIADD R24, R27, 0x5 ;  /* 0x000000051b18b836 */ /* 0x000fe20000000000 */
[----:B------:R-:W-:-:S02]  /*1c80*/  SHF.R.U32.HI R10, RZ, 0xd, R17 ;  /* 0x0000000dff0a7819 */ /* 0x000fc40000011611 */
[----:B------:R-:W-:Y:S02]  /*1c90*/  VIMNMX.U32 R9, PT, PT, R8, R11, PT ;  /* 0x0000000b08097248 */ /* 0x000fe40003fe0000 */
[----:B------:R-:W-:Y:S01]  /*1ca0*/  ISETP.GE.U32.AND P2, PT, R11, R8, PT ;  /* 0x000000080b00720c */ /* 0x000fe20003f46070 */
[----:B------:R-:W-:Y:S01]  /*1cb0*/  @!P0 VIADD R24, R27, 0x6 ;  /* 0x000000061b188836 */ /* 0x000fe20000000000 */
[----:B------:R-:W-:Y:S02]  /*1cc0*/  SHF.R.U32.HI R11, RZ, 0xd, R18 ;  /* 0x0000000dff0b7819 */ /* 0x000fe40000011612 */
[----:B------:R-:W-:Y:S02]  /*1cd0*/  VIMNMX.U32 R8, PT, PT, R9, R10, PT ;  /* 0x0000000a09087248 */ /* 0x000fe40003fe0000 */
[----:B------:R-:W-:Y:S01]  /*1ce0*/  ISETP.GE.U32.AND P3, PT, R10, R9, PT ;  /* 0x000000090a00720c */ /* 0x000fe20003f66070 */
[----:B------:R-:W-:Y:S01]  /*1cf0*/  @!P1 VIADD R24, R27, 0x7 ;  /* 0x000000071b189836 */ /* 0x000fe20000000000 */
[----:B------:R-:W-:-:S02]  /*1d00*/  SHF.R.U32.HI R10, RZ, 0xd, R19 ;  /* 0x0000000dff0a7819 */ /* 0x000fc40000011613 */
[----:B------:R-:W-:Y:S02]  /*1d10*/  VIMNMX.U32 R9, PT, PT, R8, R11, PT ;  /* 0x0000000b08097248 */ /* 0x000fe40003fe0000 */
[----:B------:R-:W-:Y:S01]  /*1d20*/  ISETP.GE.U32.AND P0, PT, R11, R8, PT ;  /* 0x000000080b00720c */ /* 0x000fe20003f06070 */
[----:B------:R-:W-:Y:S01]  /*1d30*/  @!P2 VIADD R24, R27, 0x8 ;  /* 0x000000081b18a836 */ /* 0x000fe20000000000 */
[----:B0-----:R-:W-:Y:S02]  /*1d40*/  SHF.R.U32.HI R11, RZ, 0xd, R20 ;  /* 0x0000000dff0b7819 */ /* 0x001fe40000011614 */
        /* <DEDUP_REMOVED lines=9> */
[----:B------:R-:W-:Y:S01]  /*1de0*/  SHF.R.U32.HI R23, RZ, 0xd, R23 ;  /* 0x0000000dff177819 */ /* 0x000fe20000011617 */
[----:B------:R-:W-:Y:S01]  /*1df0*/  @!P1 VIADD R24, R27, 0xb ;  /* 0x0000000b1b189836 */ /* 0x000fe20000000000 */
[----:B------:R-:W-:-:S02]  /*1e00*/  ISETP.GE.U32.AND P0, PT, R11, R8, PT ;  /* 0x000000080b00720c */ /* 0x000fc40003f06070 */
[----:B------:R-:W-:Y:S02]  /*1e10*/  VIMNMX.U32 R8, PT, PT, R8, R11, PT ;  /* 0x0000000b08087248 */ /* 0x000fe40003fe0000 */
[----:B------:R-:W-:Y:S01]  /*1e20*/  ISETP.GE.U32.AND P3, PT, R10, R9, PT ;  /* 0x000000090a00720c */ /* 0x000fe20003f66070 */
[----:B------:R-:W-:Y:S01]  /*1e30*/  @!P2 VIADD R24, R27, 0xc ;  /* 0x0000000c1b18a836 */ /* 0x000fe20000000000 */
[----:B------:R-:W-:Y:S02]  /*1e40*/  ISETP.GE.U32.AND P1, PT, R23, R8, PT ;  /* 0x000000081700720c */ /* 0x000fe40003f26070 */
[----:B------:R-:W-:-:S09]  /*1e50*/  VIMNMX.U32 R25, PT, PT, R8, R23, PT ;  /* 0x0000001708197248 */ /* 0x000fd20003fe0000 */
[C---:B------:R-:W-:Y:S02]  /*1e60*/  @!P3 VIADD R24, R27.reuse, 0xd ;  /* 0x0000000d1b18b836 */ /* 0x040fe40000000000 */
[C---:B------:R-:W-:Y:S02]  /*1e70*/  @!P0 VIADD R24, R27.reuse, 0xe ;  /* 0x0000000e1b188836 */ /* 0x040fe40000000000 */
[C---:B------:R-:W-:Y:S02]  /*1e80*/  @!P1 VIADD R24, R27.reuse, 0xf ;  /* 0x0000000f1b189836 */ /* 0x040fe40000000000 */
[----:B------:R-:W-:-:S05]  /*1e90*/  VIADD R27, R27, 0x10 ;  /* 0x000000101b1b7836 */ /* 0x000fca0000000000 */
[----:B------:R-:W-:-:S13]  /*1ea0*/  ISETP.NE.AND P0, PT, R27, 0x400, PT ;  /* 0x000004001b00780c */ /* 0x000fda0003f05270 */
[----:B------:R-:W-:Y:S05]  /*1eb0*/  @P0 BRA `(.L_x_3) ;  /* 0xfffffff800e00947 */ /* 0x000fea000383ffff */
[----:B------:R-:W0:Y:S01]  /*1ec0*/  S2R R10, SR_CgaCtaId ;  /* 0x00000000000a7919 */ /* 0x000e220000008800 */
[----:B------:R-:W-:Y:S01]  /*1ed0*/  LEA R12, R24, UR5, 0x2 ;  /* 0x00000005180c7c11 */ /* 0x000fe2000f8e10ff */
[----:B------:R-:W1:Y:S01]  /*1ee0*/  LDCU.64 UR6, c[0x4][0x20] ;  /* 0x01000400ff0677ac */ /* 0x000e620008000a00 */
[----:B------:R-:W-:Y:S01]  /*1ef0*/  MOV R9, 0x400 ;  /* 0x0000040000097802 */ /* 0x000fe20000000f00 */
[----:B------:R-:W2:Y:S01]  /*1f00*/  LDC.64 R14, c[0x4][0x10] ;  /* 0x01000400ff0e7b82 */ /* 0x000ea20000000a00 */
[----:B------:R-:W-:Y:S01]  /*1f10*/  VIADD R2, R2, 0x1 ;  /* 0x0000000102027836 */ /* 0x000fe20000000000 */
[----:B------:R-:W3:Y:S04]  /*1f20*/  LDS R8, [R12] ;  /* 0x000000000c087984 */ /* 0x000ee80000000800 */
[----:B--2---:R-:W-:Y:S01]  /*1f30*/  STG.E desc[UR10][R14.64], R2 ;  /* 0x000000020e007986 */ /* 0x004fe2000c10190a */
[----:B0-----:R-:W-:-:S05]  /*1f40*/  LEA R9, R10, R9, 0x18 ;  /* 0x000000090a097211 */ /* 0x001fca00078ec0ff */
[----:B------:R-:W-:-:S05]  /*1f50*/  IMAD R13, R24, 0x20, R9 ;  /* 0x00000020180d7824 */ /* 0x000fca00078e0209 */
[----:B------:R-:W0:Y:S04]  /*1f60*/  LDS.U8 R21, [R13] ;  /* 0x000000000d157984 */ /* 0x000e280000000000 */
[----:B------:R-:W2:Y:S01]  /*1f70*/  LDS.U8 R23, [R13+0x1] ;  /* 0x000001000d177984 */ /* 0x000ea20000000000 */
[----:B---3--:R-:W-:-:S03]  /*1f80*/  IMAD.SHL.U32 R8, R8, 0x10, RZ ;  /* 0x0000001008087824 */ /* 0x008fc600078e00ff */
[----:B------:R-:W3:Y:S02]  /*1f90*/  LDS.U8 R29, [R13+0x2] ;  /* 0x000002000d1d7984 */ /* 0x000ee40000000000 */
[----:B------:R-:W-:Y:S02]  /*1fa0*/  LOP3.LUT R10, R8, 0x1ffe0, RZ, 0xc0, !PT ;  /* 0x0001ffe0080a7812 */ /* 0x000fe400078ec0ff */
[----:B------:R-:W4:Y:S01]  /*1fb0*/  LDS.U8 R26, [R13+0x3] ;  /* 0x000003000d1a7984 */ /* 0x000f220000000000 */
[----:B------:R-:W-:Y:S02]  /*1fc0*/  LOP3.LUT R8, R5, 0x7fffffe0, RZ, 0xc0, !PT ;  /* 0x7fffffe005087812 */ /* 0x000fe400078ec0ff */
[----:B-1----:R-:W-:Y:S01]  /*1fd0*/  IADD3 R10, P0, PT, R10, UR6, RZ ;  /* 0x000000060a0a7c10 */ /* 0x002fe2000ff1e0ff */
[----:B------:R-:W1:Y:S01]  /*1fe0*/  LDS.U8 R22, [R13+0x4] ;  /* 0x000004000d167984 */ /* 0x000e620000000000 */
[----:B------:R-:W-:-:S03]  /*1ff0*/  IADD3 R8, P1, PT, R8, UR6, RZ ;  /* 0x0000000608087c10 */ /* 0x000fc6000ff3e0ff */
[----:B------:R-:W1:Y:S01]  /*2000*/  LDS.U8 R25, [R13+0x5] ;  /* 0x000005000d197984 */ /* 0x000e620000000000 */
[----:B------:R-:W-:Y:S02]  /*2010*/  IMAD.X R11, RZ, RZ, UR7, P0 ;  /* 0x00000007ff0b7e24 */ /* 0x000fe400080e06ff */
[----:B------:R-:W-:Y:S01]  /*2020*/  IMAD.X R9, RZ, RZ, UR7, P1 ;  /* 0x00000007ff097e24 */ /* 0x000fe200088e06ff */
[----:B------:R-:W1:Y:S04]  /*2030*/  LDS.U8 R27, [R13+0x6] ;  /* 0x000006000d1b7984 */ /* 0x000e680000000000 */
[----:B------:R-:W1:Y:S04]  /*2040*/  LDS.U8 R20, [R13+0x7] ;  /* 0x000007000d147984 */ /* 0x000e680000000000 */
[----:B------:R-:W-:Y:S04]  /*2050*/  LDS.U8 R15, [R13+0x12] ;  /* 0x000012000d0f7984 */ /* 0x000fe80000000000 */
[----:B0-----:R0:W-:Y:S04]  /*2060*/  STG.E.U8 desc[UR10][R10.64], R21 ;  /* 0x000000150a007986 */ /* 0x0011e8000c10110a */
[----:B------:R-:W4:Y:S04]  /*2070*/  LDG.E.U8 R14, desc[UR10][R8.64] ;  /* 0x0000000a080e7981 */ /* 0x000f28000c1e1100 */
[----:B--2---:R2:W-:Y:S04]  /*2080*/  STG.E.U8 desc[UR10][R10.64+0x1], R23 ;  /* 0x000001170a007986 */ /* 0x0045e8000c10110a */
[----:B------:R-:W2:Y:S04]  /*2090*/  LDG.E.U8 R17, desc[UR10][R8.64+0x1] ;  /* 0x0000010a08117981 */ /* 0x000ea8000c1e1100 */
[----:B---3--:R-:W-:Y:S04]  /*20a0*/  STG.E.U8 desc[UR10][R10.64+0x2], R29 ;  /* 0x0000021d0a007986 */ /* 0x008fe8000c10110a */
[----:B------:R-:W3:Y:S04]  /*20b0*/  LDG.E.U8 R18, desc[UR10][R8.64+0x2] ;  /* 0x0000020a08127981 */ /* 0x000ee8000c1e1100 */
[----:B----4-:R-:W-:Y:S04]  /*20c0*/  STG.E.U8 desc[UR10][R10.64+0x3], R26 ;  /* 0x0000031a0a007986 */ /* 0x010fe8000c10110a */
[----:B------:R-:W4:Y:S04]  /*20d0*/  LDG.E.U8 R19, desc[UR10][R8.64+0x3] ;  /* 0x0000030a08137981 */ /* 0x000f28000c1e1100 */
[----:B-1----:R-:W-:Y:S04]  /*20e0*/  STG.E.U8 desc[UR10][R10.64+0x4], R22 ;  /* 0x000004160a007986 */ /* 0x002fe8000c10110a */
[----:B------:R-:W4:Y:S04]  /*20f0*/  LDG.E.U8 R16, desc[UR10][R8.64+0x4] ;  /* 0x0000040a08107981 */ /* 0x000f28000c1e1100 */
[----:B------:R-:W-:Y:S04]  /*2100*/  STG.E.U8 desc[UR10][R10.64+0x5], R25 ;  /* 0x000005190a007986 */ /* 0x000fe8000c10110a */
[----:B0-----:R-:W4:Y:S04]  /*2110*/  LDG.E.U8 R21, desc[UR10][R8.64+0x5] ;  /* 0x0000050a08157981 */ /* 0x001f28000c1e1100 */
[----:B------:R-:W-:Y:S04]  /*2120*/  STG.E.U8 desc[UR10][R10.64+0x6], R27 ;  /* 0x0000061b0a007986 */ /* 0x000fe8000c10110a */
[----:B--2---:R-:W2:Y:S04]  /*2130*/  LDG.E.U8 R23, desc[UR10][R8.64+0x6] ;  /* 0x0000060a08177981 */ /* 0x004ea8000c1e1100 */
[----:B------:R-:W-:Y:S04]  /*2140*/  STG.E.U8 desc[UR10][R10.64+0x7], R20 ;  /* 0x000007140a007986 */ /* 0x000fe8000c10110a */
[----:B------:R-:W2:Y:S04]  /*2150*/  LDG.E.U8 R28, desc[UR10][R8.64+0x7] ;  /* 0x0000070a081c7981 */ /* 0x000ea8000c1e1100 */
[----:B------:R-:W0:Y:S04]  /*2160*/  LDS.U8 R29, [R13+0x8] ;  /* 0x000008000d1d7984 */ /* 0x000e280000000000 */
[----:B------:R-:W1:Y:S04]  /*2170*/  LDS.U8 R26, [R13+0x9] ;  /* 0x000009000d1a7984 */ /* 0x000e680000000000 */
[----:B------:R-:W1:Y:S04]  /*2180*/  LDS.U8 R22, [R13+0xa] ;  /* 0x00000a000d167984 */ /* 0x000e680000000000 */
[----:B------:R-:W1:Y:S04]  /*2190*/  LDS.U8 R25, [R13+0xb] ;  /* 0x00000b000d197984 */ /* 0x000e680000000000 */
[----:B------:R-:W1:Y:S04]  /*21a0*/  LDS.U8 R27, [R13+0xc] ;  /* 0x00000c000d1b7984 */ /* 0x000e680000000000 */
[----:B------:R-:W-:Y:S04]  /*21b0*/  LDS.U8 R20, [R13+0xe] ;  /* 0x00000e000d147984 */ /* 0x000fe80000000000 */
[----:B0-----:R-:W-:Y:S04]  /*21c0*/  STG.E.U8 desc[UR10][R10.64+0x8], R29 ;  /* 0x0000081d0a007986 */ /* 0x001fe8000c10110a */
[----:B------:R-:W-:Y:S04]  /*21d0*/  STS.U8 [R13], R14 ;  /* 0x0000000e0d007388 */ /* 0x000fe80000000000 */
[----:B------:R-:W-:Y:S04]  /*21e0*/  LDS.U8 R14, [R13+0x10] ;  /* 0x000010000d0e7984 */ /* 0x000fe80000000000 */
[----:B------:R-:W-:Y:S04]  /*21f0*/  STS.U8 [R13+0x1], R17 ;  /* 0x000001110d007388 */ /* 0x000fe80000000000 */
[----:B------:R-:W-:Y:S04]  /*2200*/  LDS.U8 R17, [R13+0x11] ;  /* 0x000011000d117984 */ /* 0x000fe80000000000 */
[----:B---3--:R-:W-:Y:S04]  /*2210*/  STS.U8 [R13+0x2], R18 ;  /* 0x000002120d007388 */ /* 0x008fe80000000000 */
[----:B------:R-:W0:Y:S04]  /*2220*/  LDS.U8 R18, [R13+0xd] ;  /* 0x00000d000d127984 */ /* 0x000e280000000000 */
[----:B----4-:R-:W-:Y:S04]  /*2230*/  STS.U8 [R13+0x3], R19 ;  /* 0x000003130d007388 */ /* 0x010fe80000000000 */
[----:B------:R-:W-:Y:S04]  /*2240*/  LDS.U8 R19, [R13+0x13] ;  /* 0x000013000d137984 */ /* 0x000fe80000000000 */
[----:B------:R-:W-:Y:S04]  /*2250*/  STS.U8 [R13+0x4], R16 ;  /* 0x000004100d007388 */ /* 0x000fe80000000000 */
[----:B------:R-:W3:Y:S04]  /*2260*/  LDS.U8 R16, [R13+0xf] ;  /* 0x00000f000d107984 */ /* 0x000ee80000000000 */
[----:B------:R-:W-:Y:S04]  /*2270*/  STS.U8 [R13+0x5], R21 ;  /* 0x000005150d007388 */ /* 0x000fe80000000000 */
[----:B--2---:R-:W-:Y:S04]  /*2280*/  STS.U8 [R13+0x6], R23 ;  /* 0x000006170d007388 */ /* 0x004fe80000000000 */
[----:B------:R2:W-:Y:S04]  /*2290*/  STS.U8 [R13+0x7], R28 ;  /* 0x0000071c0d007388 */ /* 0x0005e80000000000 */
[----:B--2---:R-:W2:Y:S04]  /*22a0*/  LDG.E.U8 R28, desc[UR10][R8.64+0x8] ;  /* 0x0000080a081c7981 */ /* 0x004ea8000c1e1100 */
[----:B-1----:R-:W-:Y:S04]  /*22b0*/  STG.E.U8 desc[UR10][R10.64+0x9], R26 ;  /* 0x0000091a0a007986 */ /* 0x002fe8000c10110a */
[----:B------:R-:W4:Y:S04]  /*22c0*/  LDG.E.U8 R21, desc[UR10][R8.64+0x9] ;  /* 0x0000090a08157981 */ /* 0x000f28000c1e1100 */
[----:B------:R-:W-:Y:S04]  /*22d0*/  STG.E.U8 desc[UR10][R10.64+0xa], R22 ;  /* 0x00000a160a007986 */ /* 0x000fe8000c10110a */
[----:B------:R-:W4:Y:S04]  /*22e0*/  LDG.E.U8 R23, desc[UR10][R8.64+0xa] ;  /* 0x00000a0a08177981 */ /* 0x000f28000c1e1100 */
[----:B------:R1:W-:Y:S04]  /*22f0*/  STG.E.U8 desc[UR10][R10.64+0xb], R25 ;  /* 0x00000b190a007986 */ /* 0x0003e8000c10110a */
[----:B-1----:R-:W4:Y:S04]  /*2300*/  LDG.E.U8 R25, desc[UR10][R8.64+0xb] ;  /* 0x00000b0a08197981 */ /* 0x002f28000c1e1100 */
[----:B------:R1:W-:Y:S04]  /*2310*/  STG.E.U8 desc[UR10][R10.64+0xc], R27 ;  /* 0x00000c1b0a007986 */ /* 0x0003e8000c10110a */
[----:B-1----:R-:W4:Y:S04]  /*2320*/  LDG.E.U8 R27, desc[UR10][R8.64+0xc] ;  /* 0x00000c0a081b7981 */ /* 0x002f28000c1e1100 */
[----:B0-----:R-:W-:Y:S04]  /*2330*/  STG.E.U8 desc[UR10][R10.64+0xd], R18 ;  /* 0x00000d120a007986 */ /* 0x001fe8000c10110a */
[----:B------:R-:W4:Y:S04]  /*2340*/  LDG.E.U8 R29, desc[UR10][R8.64+0xd] ;  /* 0x00000d0a081d7981 */ /* 0x000f28000c1e1100 */
[----:B------:R-:W-:Y:S04]  /*2350*/  STG.E.U8 desc[UR10][R10.64+0xe], R20 ;  /* 0x00000e140a007986 */ /* 0x000fe8000c10110a */
[----:B------:R-:W4:Y:S04]  /*2360*/  LDG.E.U8 R26, desc[UR10][R8.64+0xe] ;  /* 0x00000e0a081a7981 */ /* 0x000f28000c1e1100 */
[----:B---3--:R-:W-:Y:S04]  /*2370*/  STG.E.U8 desc[UR10][R10.64+0xf], R16 ;  /* 0x00000f100a007986 */ /* 0x008fe8000c10110a */
[----:B------:R-:W3:Y:S04]  /*2380*/  LDG.E.U8 R22, desc[UR10][R8.64+0xf] ;  /* 0x00000f0a08167981 */ /* 0x000ee8000c1e1100 */
[----:B------:R0:W-:Y:S04]  /*2390*/  STG.E.U8 desc[UR10][R10.64+0x10], R14 ;  /* 0x0000100e0a007986 */ /* 0x0001e8000c10110a */
[----:B0-----:R-:W3:Y:S04]  /*23a0*/  LDG.E.U8 R14, desc[UR10][R8.64+0x10] ;  /* 0x0000100a080e7981 */ /* 0x001ee8000c1e1100 */
[----:B------:R-:W-:Y:S04]  /*23b0*/  STG.E.U8 desc[UR10][R10.64+0x11], R17 ;  /* 0x000011110a007986 */ /* 0x000fe8000c10110a */
[----:B------:R-:W3:Y:S04]  /*23c0*/  LDG.E.U8 R16, desc[UR10][R8.64+0x11] ;  /* 0x0000110a08107981 */ /* 0x000ee8000c1e1100 */
[----:B------:R-:W-:Y:S04]  /*23d0*/  STG.E.U8 desc[UR10][R10.64+0x12], R15 ;  /* 0x0000120f0a007986 */ /* 0x000fe8000c10110a */
[----:B------:R-:W3:Y:S04]  /*23e0*/  LDG.E.U8 R18, desc[UR10][R8.64+0x12] ;  /* 0x0000120a08127981 */ /* 0x000ee8000c1e1100 */
[----:B------:R-:W0:Y:S04]  /*23f0*/  LDS.U8 R17, [R13+0x14] ;  /* 0x000014000d117984 */ /* 0x000e280000000000 */
[----:B------:R-:W1:Y:S04]  /*2400*/  LDS.U8 R15, [R13+0x15] ;  /* 0x000015000d0f7984 */ /* 0x000e680000000000 */
[----:B------:R-:W-:Y:S04]  /*2410*/  STG.E.U8 desc[UR10][R10.64+0x13], R19 ;  /* 0x000013130a007986 */ /* 0x000fe8000c10110a */
[----:B------:R-:W1:Y:S04]  /*2420*/  LDS.U8 R19, [R13+0x16] ;  /* 0x000016000d137984 */ /* 0x000e680000000000 */
[----:B------:R-:W3:Y:S04]  /*2430*/  LDG.E.U8 R20, desc[UR10][R8.64+0x13] ;  /* 0x0000130a08147981 */ /* 0x000ee8000c1e1100 */
[----:B0-----:R-:W-:Y:S04]  /*2440*/  STG.E.U8 desc[UR10][R10.64+0x14], R17 ;  /* 0x000014110a007986 */ /* 0x001fe8000c10110a */
[----:B--2---:R0:W-:Y:S04]  /*2450*/  STS.U8 [R13+0x8], R28 ;  /* 0x0000081c0d007388 */ /* 0x0041e80000000000 */
[----:B----4-:R-:W-:Y:S01]  /*2460*/  STS.U8 [R13+0x9], R21 ;  /* 0x000009150d007388 */ /* 0x010fe20000000000 */
[----:B0-----:R-:W-:-:S03]  /*2470*/  IMAD.SHL.U32 R28, R3, 0x2, RZ ;  /* 0x00000002031c7824 */ /* 0x001fc600078e00ff */
[----:B------:R-:W0:Y:S01]  /*2480*/  LDS.U8 R21, [R13+0x17] ;  /* 0x000017000d157984 */ /* 0x000e220000000000 */
[----:B------:R-:W-:-:S03]  /*2490*/  IMAD.SHL.U32 R3, R0, 0x2000, RZ ;  /* 0x0000200000037824 */ /* 0x000fc600078e00ff */
[----:B------:R-:W-:Y:S02]  /*24a0*/  STS.U8 [R13+0xa], R23 ;  /* 0x00000a170d007388 */ /* 0x000fe40000000000 */
[----:B------:R-:W-:Y:S02]  /*24b0*/  LOP3.LUT R3, R28, 0x1, R3, 0xfe, !PT ;  /* 0x000000011c037812 */ /* 0x000fe400078efe03 */
[----:B------:R-:W2:Y:S04]  /*24c0*/  LDS.U8 R23, [R13+0x18] ;  /* 0x000018000d177984 */ /* 0x000ea80000000000 */
[----:B------:R-:W-:Y:S04]  /*24d0*/  LDS.U8 R28, [R13+0x1e] ;  /* 0x00001e000d1c7984 */ /* 0x000fe80000000000 */
[----:B------:R-:W-:Y:S04]  /*24e0*/  STS.U8 [R13+0xb], R25 ;  /* 0x00000b190d007388 */ /* 0x000fe80000000000 */
[----:B------:R-:W4:Y:S04]  /*24f0*/  LDS.U8 R25, [R13+0x19] ;  /* 0x000019000d197984 */ /* 0x000f280000000000 */
[----:B------:R-:W-:Y:S04]  /*2500*/  STS.U8 [R13+0xc], R27 ;  /* 0x00000c1b0d007388 */ /* 0x000fe80000000000 */
[----:B------:R-:W-:Y:S04]  /*2510*/  LDS.U8 R27, [R13+0x1d] ;  /* 0x00001d000d1b7984 */ /* 0x000fe80000000000 */
[----:B------:R-:W-:Y:S04]  /*2520*/  STS.U8 [R13+0xd], R29 ;  /* 0x00000d1d0d007388 */ /* 0x000fe80000000000 */
[----:B------:R-:W-:Y:S04]  /*2530*/  LDS.U8 R29, [R13+0x1c] ;  /* 0x00001c000d1d7984 */ /* 0x000fe80000000000 */
[----:B------:R-:W-:Y:S04]  /*2540*/  STS.U8 [R13+0xe], R26 ;  /* 0x00000e1a0d007388 */ /* 0x000fe80000000000 */
[----:B------:R-:W4:Y:S04]  /*2550*/  LDS.U8 R26, [R13+0x1a] ;  /* 0x00001a000d1a7984 */ /* 0x000f280000000000 */
[----:B---3--:R-:W-:Y:S04]  /*2560*/  STS.U8 [R13+0xf], R22 ;  /* 0x00000f160d007388 */ /* 0x008fe80000000000 */
[----:B------:R-:W3:Y:S04]  /*2570*/  LDS.U8 R22, [R13+0x1b] ;  /* 0x00001b000d167984 */ /* 0x000ee80000000000 */
[----:B------:R1:W-:Y:S04]  /*2580*/  STS.U8 [R13+0x10], R14 ;  /* 0x0000100e0d007388 */ /* 0x0003e80000000000 */
[----:B------:R0:W-:Y:S04]  /*2590*/  STS.U8 [R13+0x11], R16 ;  /* 0x000011100d007388 */ /* 0x0001e80000000000 */
[----:B-1----:R-:W3:Y:S04]  /*25a0*/  LDG.E.U8 R14, desc[UR10][R8.64+0x14] ;  /* 0x0000140a080e7981 */ /* 0x002ee8000c1e1100 */
[----:B------:R-:W-:Y:S04]  /*25b0*/  STS.U8 [R13+0x12], R18 ;  /* 0x000012120d007388 */ /* 0x000fe80000000000 */
[----:B------:R-:W1:Y:S04]  /*25c0*/  LDS.U8 R18, [R13+0x1f] ;  /* 0x00001f000d127984 */ /* 0x000e680000000000 */
[----:B------:R2:W-:Y:S04]  /*25d0*/  STG.E.U8 desc[UR10][R10.64+0x15], R15 ;  /* 0x0000150f0a007986 */ /* 0x0005e8000c10110a */
[----:B0-----:R-:W3:Y:S04]  /*25e0*/  LDG.E.U8 R16, desc[UR10][R8.64+0x15] ;  /* 0x0000150a08107981 */ /* 0x001ee8000c1e1100 */
[----:B------:R0:W-:Y:S04]  /*25f0*/  STG.E.U8 desc[UR10][R10.64+0x16], R19 ;  /* 0x000016130a007986 */ /* 0x0001e8000c10110a */
[----:B--2---:R-:W2:Y:S04]  /*2600*/  LDG.E.U8 R15, desc[UR10][R8.64+0x16] ;  /* 0x0000160a080f7981 */ /* 0x004ea8000c1e1100 */
[----:B------:R-:W-:Y:S04]  /*2610*/  STG.E.U8 desc[UR10][R10.64+0x17], R21 ;  /* 0x000017150a007986 */ /* 0x000fe8000c10110a */
[----:B------:R-:W2:Y:S04]  /*2620*/  LDG.E.U8 R17, desc[UR10][R8.64+0x17] ;  /* 0x0000170a08117981 */ /* 0x000ea8000c1e1100 */
[----:B------:R1:W-:Y:S04]  /*2630*/  STG.E.U8 desc[UR10][R10.64+0x18], R23 ;  /* 0x000018170a007986 */ /* 0x0003e8000c10110a */
[----:B0-----:R-:W2:Y:S04]  /*2640*/  LDG.E.U8 R19, desc[UR10][R8.64+0x18] ;  /* 0x0000180a08137981 */ /* 0x001ea8000c1e1100 */
[----:B----4-:R-:W-:Y:S04]  /*2650*/  STG.E.U8 desc[UR10][R10.64+0x19], R25 ;  /* 0x000019190a007986 */ /* 0x010fe8000c10110a */
[----:B-1----:R-:W4:Y:S04]  /*2660*/  LDG.E.U8 R23, desc[UR10][R8.64+0x19] ;  /* 0x0000190a08177981 */ /* 0x002f28000c1e1100 */
[----:B------:R0:W-:Y:S04]  /*2670*/  STG.E.U8 desc[UR10][R10.64+0x1a], R26 ;  /* 0x00001a1a0a007986 */ /* 0x0001e8000c10110a */
[----:B------:R-:W-:Y:S04]  /*2680*/  STS.U8 [R13+0x13], R20 ;  /* 0x000013140d007388 */ /* 0x000fe80000000000 */
[----:B0-----:R-:W4:Y:S04]  /*2690*/  LDG.E.U8 R26, desc[UR10][R8.64+0x1a] ;  /* 0x00001a0a081a7981 */ /* 0x001f28000c1e1100 */
[----:B---3--:R0:W-:Y:S04]  /*26a0*/  STG.E.U8 desc[UR10][R10.64+0x1b], R22 ;  /* 0x00001b160a007986 */ /* 0x0081e8000c10110a */
[----:B0-----:R-:W3:Y:S04]  /*26b0*/  LDG.E.U8 R22, desc[UR10][R8.64+0x1b] ;  /* 0x00001b0a08167981 */ /* 0x001ee8000c1e1100 */
[----:B------:R-:W-:Y:S04]  /*26c0*/  STG.E.U8 desc[UR10][R10.64+0x1c], R29 ;  /* 0x00001c1d0a007986 */ /* 0x000fe8000c10110a */
[----:B------:R-:W3:Y:S04]  /*26d0*/  LDG.E.U8 R25, desc[UR10][R8.64+0x1c] ;  /* 0x00001c0a08197981 */ /* 0x000ee8000c1e1100 */
[----:B------:R0:W-:Y:S04]  /*26e0*/  STG.E.U8 desc[UR10][R10.64+0x1d], R27 ;  /* 0x00001d1b0a007986 */ /* 0x0001e8000c10110a */
[----:B0-----:R-:W3:Y:S04]  /*26f0*/  LDG.E.U8 R27, desc[UR10][R8.64+0x1d] ;  /* 0x00001d0a081b7981 */ /* 0x001ee8000c1e1100 */
[----:B------:R0:W-:Y:S04]  /*2700*/  STG.E.U8 desc[UR10][R10.64+0x1e], R28 ;  /* 0x00001e1c0a007986 */ /* 0x0001e8000c10110a */
[----:B0-----:R-:W3:Y:S04]  /*2710*/  LDG.E.U8 R28, desc[UR10][R8.64+0x1e] ;  /* 0x00001e0a081c7981 */ /* 0x001ee8000c1e1100 */
[----:B------:R0:W-:Y:S04]  /*2720*/  STG.E.U8 desc[UR10][R10.64+0x1f], R18 ;  /* 0x00001f120a007986 */ /* 0x0001e8000c10110a */
[----:B0-----:R-:W3:Y:S01]  /*2730*/  LDG.E.U8 R18, desc[UR10][R8.64+0x1f] ;  /* 0x00001f0a08127981 */ /* 0x001ee2000c1e1100 */
[----:B------:R-:W0:Y:S01]  /*2740*/  LDC.64 R20, c[0x4][0x18] ;  /* 0x01000600ff147b82 */ /* 0x000e220000000a00 */
[----:B------:R-:W-:-:S05]  /*2750*/  VIADD R11, R0, 0x1 ;  /* 0x00000001000b7836 */ /* 0x000fca0000000000 */
[----:B0-----:R0:W-:Y:S01]  /*2760*/  STG.E desc[UR10][R20.64], R11 ;  /* 0x0000000b14007986 */ /* 0x0011e2000c10190a */
[----:B------:R-:W-:-:S03]  /*2770*/  IMAD.MOV.U32 R0, RZ, RZ, R11 ;  /* 0x000000ffff007224 */ /* 0x000fc600078e000b */
[----:B------:R0:W-:Y:S04]  /*2780*/  STS.U8 [R13+0x14], R14 ;  /* 0x0000140e0d007388 */ /* 0x0001e80000000000 */
[----:B------:R0:W-:Y:S04]  /*2790*/  STS.U8 [R13+0x15], R16 ;  /* 0x000015100d007388 */ /* 0x0001e80000000000 */
[----:B--2---:R0:W-:Y:S04]  /*27a0*/  STS.U8 [R13+0x16], R15 ;  /* 0x0000160f0d007388 */ /* 0x0041e80000000000 */
[----:B------:R0:W-:Y:S04]  /*27b0*/  STS.U8 [R13+0x17], R17 ;  /* 0x000017110d007388 */ /* 0x0001e80000000000 */
[----:B------:R0:W-:Y:S04]  /*27c0*/  STS.U8 [R13+0x18], R19 ;  /* 0x000018130d007388 */ /* 0x0001e80000000000 */
[----:B----4-:R0:W-:Y:S04]  /*27d0*/  STS.U8 [R13+0x19], R23 ;  /* 0x000019170d007388 */ /* 0x0101e80000000000 */
[----:B------:R0:W-:Y:S04]  /*27e0*/  STS.U8 [R13+0x1a], R26 ;  /* 0x00001a1a0d007388 */ /* 0x0001e80000000000 */
[----:B---3--:R0:W-:Y:S04]  /*27f0*/  STS.U8 [R13+0x1b], R22 ;  /* 0x00001b160d007388 */ /* 0x0081e80000000000 */
[----:B------:R0:W-:Y:S04]  /*2800*/  STS.U8 [R13+0x1c], R25 ;  /* 0x00001c190d007388 */ /* 0x0001e80000000000 */
[----:B------:R0:W-:Y:S04]  /*2810*/  STS.U8 [R13+0x1d], R27 ;  /* 0x00001d1b0d007388 */ /* 0x0001e80000000000 */
[----:B------:R0:W-:Y:S04]  /*2820*/  STS.U8 [R13+0x1e], R28 ;  /* 0x00001e1c0d007388 */ /* 0x0001e80000000000 */
[----:B------:R0:W-:Y:S04]  /*2830*/  STS.U8 [R13+0x1f], R18 ;  /* 0x00001f120d007388 */ /* 0x0001e80000000000 */
[----:B------:R0:W-:Y:S01]  /*2840*/  STS [R12], R3 ;  /* 0x000000030c007388 */ /* 0x0001e20000000800 */
[----:B------:R-:W-:Y:S05]  /*2850*/  BRA `(.L_x_4) ;  /* 0x0000000000207947 */ /* 0x000fea0003800000 */
.L_x_1:
[----:B------:R-:W0:Y:S01]  /*2860*/  LDC.64 R8, c[0x4][0x18] ;  /* 0x01000600ff087b82 */ /* 0x000e220000000a00 */
[----:B------:R-:W-:Y:S02]  /*2870*/  IMAD.SHL.U32 R11, R3, 0x2, RZ ;  /* 0x00000002030b7824 */ /* 0x000fe400078e00ff */
[C---:B------:R-:W-:Y:S02]  /*2880*/  IMAD.SHL.U32 R10, R0.reuse, 0x2000, RZ ;  /* 0x00002000000a7824 */ /* 0x040fe400078e00ff */
[----:B------:R-:W-:-:S03]  /*2890*/  VIADD R3, R0, 0x1 ;  /* 0x0000000100037836 */ /* 0x000fc60000000000 */
[----:B------:R-:W-:Y:S01]  /*28a0*/  LOP3.LUT R11, R11, 0x1, R10, 0xfe, !PT ;  /* 0x000000010b0b7812 */ /* 0x000fe200078efe0a */
[----:B------:R-:W-:-:S04]  /*28b0*/  IMAD.MOV.U32 R0, RZ, RZ, R3 ;  /* 0x000000ffff007224 */ /* 0x000fc800078e0003 */
[----:B------:R1:W-:Y:S04]  /*28c0*/  STS [R14], R11 ;  /* 0x0000000b0e007388 */ /* 0x0003e80000000800 */
[----:B0-----:R1:W-:Y:S02]  /*28d0*/  STG.E desc[UR10][R8.64], R3 ;  /* 0x0000000308007986 */ /* 0x0013e4000c10190a */
.L_x_4:
[----:B-1----:R-:W1:Y:S01]  /*28e0*/  S2R R9, SR_CgaCtaId ;  /* 0x0000000000097919 */ /* 0x002e620000008800 */
[C---:B0-----:R-:W-:Y:S01]  /*28f0*/  LOP3.LUT R3, R5.reuse, 0x1f, RZ, 0xc0, !PT ;  /* 0x0000001f05037812 */ /* 0x041fe200078ec0ff */
[----:B------:R-:W0:Y:S01]  /*2900*/  LDCU UR6, c[0x0][0x380] ;  /* 0x00007000ff0677ac */ /* 0x000e220008000800 */
[----:B------:R-:W-:Y:S01]  /*2910*/  MOV R8, 0x400 ;  /* 0x0000040000087802 */ /* 0x000fe20000000f00 */
[----:B------:R-:W-:Y:S02]  /*2920*/  VIADD R5, R5, 0x1 ;  /* 0x0000000105057836 */ /* 0x000fe40000000000 */
[----:B------:R-:W-:-:S03]  /*2930*/  IMAD R3, R24, 0x20, R3 ;  /* 0x0000002018037824 */ /* 0x000fc600078e0203 */
[----:B0-----:R-:W-:Y:S02]  /*2940*/  ISETP.NE.AND P0, PT, R5, UR6, PT ;  /* 0x0000000605007c0c */ /* 0x001fe4000bf05270 */
[----:B-1----:R-:W-:-:S05]  /*2950*/  LEA R8, R9, R8, 0x18 ;  /* 0x0000000809087211 */ /* 0x002fca00078ec0ff */
[----:B------:R-:W-:-:S05]  /*2960*/  IMAD.IADD R3, R3, 0x1, R8 ;  /* 0x0000000103037824 */ /* 0x000fca00078e0208 */
[----:B-----5:R0:W-:Y:S01]  /*2970*/  STS.U8 [R3], R4 ;  /* 0x0000000403007388 */ /* 0x0201e20000000000 */
[----:B------:R-:W-:Y:S05]  /*2980*/  @P0 BRA `(.L_x_5) ;  /* 0xffffffe400ec0947 */ /* 0x000fea000383ffff */
.L_x_0:
[----:B------:R-:W1:Y:S01]  /*2990*/  LDC R24, c[0x0][0x380] ;  /* 0x0000e000ff187b82 */ /* 0x000e620000000800 */
[----:B------:R-:W-:-:S12]  /*29a0*/  UIADD3 UR6, UPT, UPT, UR6, -0x8000, URZ ;  /* 0xffff800006067890 */ /* 0x000fd8000fffe0ff */
.L_x_10:
[----:B01----:R-:W-:Y:S01]  /*29b0*/  IMAD.MOV.U32 R4, RZ, RZ, R24 ;  /* 0x000000ffff047224 */ /* 0x003fe200078e0018 */
[----:B------:R-:W-:Y:S01]  /*29c0*/  UMOV UR4, URZ ;  /* 0x000000ff00047c82 */ /* 0x000fe20008000000 */
[----:B------:R-:W-:-:S05]  /*29d0*/  VIADD R24, R24, 0xffffffff ;  /* 0xffffffff18187836 */ /* 0x000fca0000000000 */
[----:B------:R-:W-:-:S07]  /*29e0*/  SHF.R.U32.HI R3, RZ, 0x5, R24 ;  /* 0x00000005ff037819 */ /* 0x000fce0000011618 */
.L_x_7:
[----:B------:R-:W-:-:S07]  /*29f0*/  ULEA UR8, UR4, UR5, 0x2 ;  /* 0x0000000504087291 */ /* 0x000fce000f8e10ff */
[----:B------:R-:W-:Y:S02]  /*2a00*/  UMOV UR7, UR8 ;  /* 0x0000000800077c82 */ /* 0x000fe40008000000 */
[----:B------:R-:W0:Y:S02]  /*2a10*/  LDS.128 R8, [UR8] ;  /* 0x00000008ff087984 */ /* 0x000e240008000c00 */
[----:B0-----:R-:W-:Y:S02]  /*2a20*/  SHF.R.U32.HI R12, RZ, 0x1, R8 ;  /* 0x00000001ff0c7819 */ /* 0x001fe40000011608 */
[----:B------:R-:W-:Y:S02]  /*2a30*/  LOP3.LUT R8, R8, 0x1, RZ, 0xc0, !PT ;  /* 0x0000000108087812 */ /* 0x000fe400078ec0ff */
[----:B------:R-:W-:-:S04]  /*2a40*/  LOP3.LUT R12, R12, 0xfff, RZ, 0xc0, !PT ;  /* 0x00000fff0c0c7812 */ /* 0x000fc800078ec0ff */
[----:B------:R-:W-:-:S04]  /*2a50*/  ISETP.NE.AND P0, PT, R12, R3, PT ;  /* 0x000000030c00720c */ /* 0x000fc80003f05270 */
[----:B------:R-:W-:-:S13]  /*2a60*/  ISETP.NE.U32.OR P0, PT, R8, 0x1, P0 ;  /* 0x000000010800780c */ /* 0x000fda0000705470 */
[----:B------:R-:W-:Y:S05]  /*2a70*/  @!P0 BRA `(.L_x_6) ;  /* 0x00000014004c8947 */ /* 0x000fea0003800000 */
[----:B------:R-:W-:Y:S01]  /*2a80*/  SHF.R.U32.HI R8, RZ, 0x1, R9 ;  /* 0x00000001ff087819 */ /* 0x000fe20000011609 */
[----:B------:R-:W-:Y:S01]  /*2a90*/  UIADD3 UR7, UPT, UPT, UR8, 0x4, URZ ;  /* 0x0000000408077890 */ /* 0x000fe2000fffe0ff */
[----:B------:R-:W-:Y:S02]  /*2aa0*/  LOP3.LUT R9, R9, 0x1, RZ, 0xc0, !PT ;  /* 0x0000000109097812 */ /* 0x000fe400078ec0ff */
[----:B------:R-:W-:Y:S02]  /*2ab0*/  LOP3.LUT R8, R8, 0xfff, RZ, 0xc0, !PT ;  /* 0x00000fff08087812 */ /* 0x000fe400078ec0ff */
[----:B------:R-:W-:Y:S02]  /*2ac0*/  ISETP.EQ.U32.AND P1, PT, R9, 0x1, PT ;  /* 0x000000010900780c */ /* 0x000fe40003f22070 */
[----:B------:R-:W-:-:S13]  /*2ad0*/  ISETP.NE.AND P0, PT, R8, R3, PT ;  /* 0x000000030800720c */ /* 0x000fda0003f05270 */
[----:B------:R-:W-:Y:S05]  /*2ae0*/  @!P0 BRA P1, `(.L_x_6) ;  /* 0x0000001400308947 */ /* 0x000fea0000800000 */
        /* <DEDUP_REMOVED lines=14> */
[----:B------:R-:W0:Y:S01]  /*2bd0*/  LDS.128 R8, [UR8+0x10] ;  /* 0x00001008ff087984 */ /* 0x000e220008000c00 */
[----:B------:R-:W-:Y:S01]  /*2be0*/  UIADD3 UR7, UPT, UPT, UR8, 0x10, URZ ;  /* 0x0000001008077890 */ /* 0x000fe2000fffe0ff */
[----:B0-----:R-:W-:Y:S02]  /*2bf0*/  SHF.R.U32.HI R12, RZ, 0x1, R8 ;  /* 0x00000001ff0c7819 */ /* 0x001fe40000011608 */
        /* <DEDUP_REMOVED lines=84> */
[----:B------:R-:W-:-:S04]  /*3140*/  UIADD3 UR4, UPT, UPT, UR4, 0x10, URZ ;  /* 0x0000001004047890 */ /* 0x000fc8000fffe0ff */
[----:B------:R-:W-:-:S09]  /*3150*/  UISETP.NE.AND UP0, UPT, UR4, 0x400, UPT ;  /* 0x000004000400788c */ /* 0x000fd2000bf05270 */
[----:B------:R-:W-:Y:S05]  /*3160*/  BRA.U UP0, `(.L_x_7) ;  /* 0xfffffff900207547 */ /* 0x000fea000b83ffff */
[----:B------:R-:W-:Y:S02]  /*3170*/  IMAD.MOV.U32 R25, RZ, RZ, -0x1 ;  /* 0xffffffffff197424 */ /* 0x000fe400078e00ff */
[----:B------:R-:W-:-:S07]  /*3180*/  IMAD.MOV.U32 R26, RZ, RZ, RZ ;  /* 0x000000ffff1a7224 */ /* 0x000fce00078e00ff */
.L_x_8:
        /* <DEDUP_REMOVED lines=21> */
[C---:B------:R-:W-:Y:S01]  /*32e0*/  @!P3 VIADD R5, R26.reuse, 0x1 ;  /* 0x000000011a05b836 */ /* 0x040fe20000000000 */
[----:B------:R-:W-:Y:S01]  /*32f0*/  ISETP.GE.U32.AND P2, PT, R11, R8, PT ;  /* 0x000000080b00720c */ /* 0x000fe20003f46070 */
[C---:B------:R-:W-:Y:S01]  /*3300*/  @!P0 VIADD R5, R26.reuse, 0x2 ;  /* 0x000000021a058836 */ /* 0x040fe20000000000 */
        /* <DEDUP_REMOVED lines=31> */
[C---:B------:R-:W-:Y:S01]  /*3500*/  @!P0 VIADD R5, R26.reuse, 0xa ;  /* 0x0000000a1a058836 */ /* 0x040fe20000000000 */
        /* <DEDUP_REMOVED lines=21> */
[----:B-----5:R-:W-:Y:S01]  /*3660*/  VIADD R2, R2, 0x1 ;  /* 0x0000000102027836 */ /* 0x020fe20000000000 */
        /* <DEDUP_REMOVED lines=148> */
.L_x_6:
[----:B------:R-:W0:Y:S01]  /*3fb0*/  LDC.64 R8, c[0x4][0x18] ;  /* 0x01000600ff087b82 */ /* 0x000e220000000a00 */
[----:B------:R-:W-:Y:S02]  /*3fc0*/  IMAD.SHL.U32 R11, R3, 0x2, RZ ;  /* 0x00000002030b7824 */ /* 0x000fe400078e00ff */
[C---:B-----5:R-:W-:Y:S02]  /*3fd0*/  IMAD.SHL.U32 R10, R0.reuse, 0x2000, RZ ;  /* 0x00002000000a7824 */ /* 0x060fe400078e00ff */
[----:B------:R-:W-:-:S03]  /*3fe0*/  VIADD R3, R0, 0x1 ;  /* 0x0000000100037836 */ /* 0x000fc60000000000 */
[----:B------:R-:W-:Y:S01]  /*3ff0*/  LOP3.LUT R10, R11, 0x1, R10, 0xfe, !PT ;  /* 0x000000010b0a7812 */ /* 0x000fe200078efe0a */
[----:B------:R-:W-:-:S04]  /*4000*/  IMAD.MOV.U32 R0, RZ, RZ, R3 ;  /* 0x000000ffff007224 */ /* 0x000fc800078e0003 */
[----:B------:R1:W-:Y:S04]  /*4010*/  STS [UR7], R10 ;  /* 0x0000000aff007988 */ /* 0x0003e80008000807 */
[----:B0-----:R1:W-:Y:S02]  /*4020*/  STG.E desc[UR10][R8.64], R3 ;  /* 0x0000000308007986 */ /* 0x0013e4000c10190a */
.L_x_9:
[----:B------:R-:W-:-:S13]  /*4030*/  ISETP.GT.AND P0, PT, R4, UR6, PT ;  /* 0x0000000604007c0c */ /* 0x000fda000bf04270 */
[----:B------:R-:W-:Y:S05]  /*4040*/  @P0 BRA `(.L_x_10) ;  /* 0xffffffe800580947 */ /* 0x000fea000383ffff */
[----:B------:R-:W2:Y:S02]  /*4050*/  LDCU UR4, c[0x0][0x380] ;  /* 0x00007000ff0477ac */ /* 0x000ea40008000800 */
[----:B--2---:R-:W-:-:S09]  /*4060*/  UISETP.GE.AND UP0, UPT, UR4, 0x1, UPT ;  /* 0x000000010400788c */ /* 0x004fd2000bf06270 */
[----:B------:R-:W-:Y:S05]  /*4070*/  BRA.U !UP0, `(.L_x_11) ;  /* 0x00000019081c7547 */ /* 0x000fea000b800000 */
[----:B------:R-:W-:-:S07]  /*4080*/  IMAD.MOV.U32 R4, RZ, RZ, RZ ;  /* 0x000000ffff047224 */ /* 0x000fce00078e00ff */
.L_x_16:
[----:B012---:R-:W-:Y:S01]  /*4090*/  SHF.R.U32.HI R3, RZ, 0x5, R4 ;  /* 0x00000005ff037819 */ /* 0x007fe20000011604 */
[----:B------:R-:W-:-:S07]  /*40a0*/  IMAD.MOV.U32 R12, RZ, RZ, RZ ;  /* 0x000000ffff0c7224 */ /* 0x000fce00078e00ff */
.L_x_13:
[----:B------:R-:W-:-:S05]  /*40b0*/  LEA R13, R12, UR5, 0x2 ;  /* 0x000000050c0d7c11 */ /* 0x000fca000f8e10ff */
[----:B------:R-:W0:Y:S02]  /*40c0*/  LDS.128 R8, [R13] ;  /* 0x000000000d087984 */ /* 0x000e240000000c00 */
[----:B0-----:R-:W-:Y:S02]  /*40d0*/  SHF.R.U32.HI R5, RZ, 0x1, R8 ;  /* 0x00000001ff057819 */ /* 0x001fe40000011608 */
[----:B------:R-:W-:Y:S02]  /*40e0*/  LOP3.LUT R8, R8, 0x1, RZ, 0xc0, !PT ;  /* 0x0000000108087812 */ /* 0x000fe400078ec0ff */
[----:B------:R-:W-:Y:S01]  /*40f0*/  LOP3.LUT R14, R5, 0xfff, RZ, 0xc0, !PT ;  /* 0x00000fff050e7812 */ /* 0x000fe200078ec0ff */
[----:B------:R-:W-:-:S03]  /*4100*/  IMAD.MOV.U32 R5, RZ, RZ, R12 ;  /* 0x000000ffff057224 */ /* 0x000fc600078e000c */
[----:B------:R-:W-:Y:S01]  /*4110*/  ISETP.NE.AND P0, PT, R14, R3, PT ;  /* 0x000000030e00720c */ /* 0x000fe20003f05270 */
[----:B------:R-:W-:-:S03]  /*4120*/  IMAD.MOV.U32 R14, RZ, RZ, R13 ;  /* 0x000000ffff0e7224 */ /* 0x000fc600078e000d */
[----:B------:R-:W-:-:S13]  /*4130*/  ISETP.NE.U32.OR P0, PT, R8, 0x1, P0 ;  /* 0x000000010800780c */ /* 0x000fda0000705470 */
[----:B------:R-:W-:Y:S05]  /*4140*/  @!P0 BRA `(.L_x_12) ;  /* 0x00000014008c8947 */ /* 0x000fea0003800000 */
[----:B------:R-:W-:Y:S01]  /*4150*/  SHF.R.U32.HI R5, RZ, 0x1, R9 ;  /* 0x00000001ff057819 */ /* 0x000fe20000011609 */
[----:B------:R-:W-:Y:S01]  /*4160*/  VIADD R14, R13, 0x4 ;  /* 0x000000040d0e7836 */ /* 0x000fe20000000000 */
[----:B------:R-:W-:Y:S02]  /*4170*/  LOP3.LUT R9, R9, 0x1, RZ, 0xc0, !PT ;  /* 0x0000000109097812 */ /* 0x000fe400078ec0ff */
[----:B------:R-:W-:Y:S01]  /*4180*/  LOP3.LUT R8, R5, 0xfff, RZ, 0xc0, !PT ;  /* 0x00000fff05087812 */ /* 0x000fe200078ec0ff */
[----:B------:R-:W-:Y:S01]  /*4190*/  VIADD R5, R12, 0x1 ;  /* 0x000000010c057836 */ /* 0x000fe20000000000 */
[----:B------:R-:W-:Y:S02]  /*41a0*/  ISETP.EQ.U32.AND P1, PT, R9, 0x1, PT ;  /* 0x000000010900780c */ /* 0x000fe40003f22070 */
[----:B------:R-:W-:-:S13]  /*41b0*/  ISETP.NE.AND P0, PT, R8, R3, PT ;  /* 0x000000030800720c */ /* 0x000fda0003f05270 */
[----:B------:R-:W-:Y:S05]  /*41c0*/  @!P0 BRA P1, `(.L_x_12) ;  /* 0x00000014006c8947 */ /* 0x000fea0000800000 */
        /* <DEDUP_REMOVED lines=16> */
[----:B------:R-:W0:Y:S02]  /*42d0*/  LDS.128 R8, [R13+0x10] ;  /* 0x000010000d087984 */ /* 0x000e240000000c00 */
[----:B0-----:R-:W-:Y:S02]  /*42e0*/  SHF.R.U32.HI R5, RZ, 0x1, R8 ;  /* 0x00000001ff057819 */ /* 0x001fe40000011608 */
[----:B------:R-:W-:Y:S02]  /*42f0*/  LOP3.LUT R14, R8, 0x1, RZ, 0xc0, !PT ;  /* 0x00000001080e7812 */ /* 0x000fe400078ec0ff */
[----:B------:R-:W-:Y:S01]  /*4300*/  LOP3.LUT R8, R5, 0xfff, RZ, 0xc0, !PT ;  /* 0x00000fff05087812 */ /* 0x000fe200078ec0ff */
[----:B------:R-:W-:Y:S01]  /*4310*/  VIADD R5, R12, 0x4 ;  /* 0x000000040c057836 */ /* 0x000fe20000000000 */
[----:B------:R-:W-:Y:S01]  /*4320*/  ISETP.EQ.U32.AND P1, PT, R14, 0x1, PT ;  /* 0x000000010e00780c */ /* 0x000fe20003f22070 */
[----:B------:R-:W-:Y:S01]  /*4330*/  VIADD R14, R13, 0x10 ;  /* 0x000000100d0e7836 */ /* 0x000fe20000000000 */
        /* <DEDUP_REMOVED lines=92> */
[----:B------:R-:W-:-:S05]  /*4900*/  VIADD R12, R12, 0x10 ;  /* 0x000000100c0c7836 */ /* 0x000fca0000000000 */
[----:B------:R-:W-:-:S13]  /*4910*/  ISETP.NE.AND P0, PT, R12, 0x400, PT ;  /* 0x000004000c00780c */ /* 0x000fda0003f05270 */
[----:B------:R-:W-:Y:S05]  /*4920*/  @P0 BRA `(.L_x_13) ;  /* 0xfffffff400e00947 */ /* 0x000fea000383ffff */
[----:B------:R-:W-:Y:S01]  /*4930*/  IMAD.MOV.U32 R24, RZ, RZ, -0x1 ;  /* 0xffffffffff187424 */ /* 0x000fe200078e00ff */
[----:B------:R-:W-:Y:S01]  /*4940*/  UIADD3 UR4, UPT, UPT, UR5, 0x20, URZ ;  /* 0x0000002005047890 */ /* 0x000fe2000fffe0ff */
[----:B------:R-:W-:-:S11]  /*4950*/  IMAD.MOV.U32 R26, RZ, RZ, RZ ;  /* 0x000000ffff1a7224 */ /* 0x000fd600078e00ff */
.L_x_14:
[----:B------:R-:W0:Y:S04]  /*4960*/  LDS.128 R8, [UR4+-0x20] ;  /* 0xffffe004ff087984 */ /* 0x000e280008000c00 */
[----:B------:R-:W1:Y:S04]  /*4970*/  LDS.128 R12, [UR4+-0x10] ;  /* 0xfffff004ff0c7984 */ /* 0x000e680008000c00 */
[----:B------:R-:W2:Y:S04]  /*4980*/  LDS.128 R16, [UR4] ;  /* 0x00000004ff107984 */ /* 0x000ea80008000c00 */
[----:B------:R-:W3:Y:S01]  /*4990*/  LDS.128 R20, [UR4+0x10] ;  /* 0x00001004ff147984 */ /* 0x000ee20008000c00 */
[----:B------:R-:W-:Y:S01]  /*49a0*/  UIADD3 UR4, UPT, UPT, UR4, 0x40, URZ ;  /* 0x0000004004047890 */ /* 0x000fe2000fffe0ff */
[----:B0-----:R-:W-:-:S02]  /*49b0*/  SHF.R.U32.HI R25, RZ, 0xd, R8 ;  /* 0x0000000dff197819 */ /* 0x001fc40000011608 */
[----:B------:R-:W-:Y:S02]  /*49c0*/  SHF.R.U32.HI R9, RZ, 0xd, R9 ;  /* 0x0000000dff097819 */ /* 0x000fe40000011609 */
[----:B------:R-:W-:Y:S02]  /*49d0*/  VIMNMX.U32 R8, PT, PT, R25, R24, PT ;  /* 0x0000001819087248 */ /* 0x000fe40003fe0000 */
[----:B------:R-:W-:Y:S02]  /*49e0*/  SHF.R.U32.HI R11, RZ, 0xd, R11 ;  /* 0x0000000dff0b7819 */ /* 0x000fe4000001160b */
[----:B------:R-:W-:Y:S02]  /*49f0*/  ISETP.GE.U32.AND P3, PT, R9, R8, PT ;  /* 0x000000080900720c */ /* 0x000fe40003f66070 */
[----:B------:R-:W-:Y:S02]  /*4a00*/  VIMNMX.U32 R8, PT, PT, R8, R9, PT ;  /* 0x0000000908087248 */ /* 0x000fe40003fe0000 */
[----:B------:R-:W-:-:S02]  /*4a10*/  SHF.R.U32.HI R9, RZ, 0xd, R10 ;  /* 0x0000000dff097819 */ /* 0x000fc4000001160a */
[----:B-1----:R-:W-:Y:S02]  /*4a20*/  SHF.R.U32.HI R12, RZ, 0xd, R12 ;  /* 0x0000000dff0c7819 */ /* 0x002fe4000001160c */
[----:B------:R-:W-:Y:S02]  /*4a30*/  ISETP.GE.U32.AND P0, PT, R9, R8, PT ;  /* 0x000000080900720c */ /* 0x000fe40003f06070 */
[----:B------:R-:W-:Y:S02]  /*4a40*/  VIMNMX.U32 R8, PT, PT, R8, R9, PT ;  /* 0x0000000908087248 */ /* 0x000fe40003fe0000 */
[----:B------:R-:W-:Y:S02]  /*4a50*/  ISETP.GE.U32.AND P2, PT, R25, R24, PT ;  /* 0x000000181900720c */ /* 0x000fe40003f46070 */
[----:B------:R-:W-:Y:S02]  /*4a60*/  VIMNMX.U32 R9, PT, PT, R8, R11, PT ;  /* 0x0000000b08097248 */ /* 0x000fe40003fe0000 */
[----:B------:R-:W-:-:S02]  /*4a70*/  ISETP.GE.U32.AND P1, PT, R11, R8, PT ;  /* 0x000000080b00720c */ /* 0x000fc40003f26070 */
[----:B------:R-:W-:Y:S02]  /*4a80*/  SHF.R.U32.HI R13, RZ, 0xd, R13 ;  /* 0x0000000dff0d7819 */ /* 0x000fe4000001160d */
        /* <DEDUP_REMOVED lines=29> */
[----:B---3--:R-:W-:Y:S02]  /*4c60*/  SHF.R.U32.HI R20, RZ, 0xd, R20 ;  /* 0x0000000dff147819 */ /* 0x008fe40000011614 */
        /* <DEDUP_REMOVED lines=43> */
[----:B------:R-:W5:Y:S01]  /*4f20*/  LDS.U8 R19, [R14+0x5] ;  /* 0x000005000e137984 */ /* 0x000f620000000000 */
[----:B------:R-:W-:Y:S02]  /*4f30*/  IMAD.X R11, RZ, RZ, UR7, P0 ;  /* 0x00000007ff0b7e24 */ /* 0x000fe400080e06ff */
[----:B------:R-:W-:Y:S01]  /*4f40*/  IMAD.X R9, RZ, RZ, UR7, P1 ;  /* 0x00000007ff097e24 */ /* 0x000fe200088e06ff */
[----:B------:R-:W5:Y:S04]  /*4f50*/  LDS.U8 R17, [R14+0x6] ;  /* 0x000006000e117984 */ /* 0x000f680000000000 */
[----:B------:R-:W-:Y:S04]  /*4f60*/  LDS.U8 R18, [R14+0x8] ;  /* 0x000008000e127984 */ /* 0x000fe80000000000 */
[----:B------:R-:W-:Y:S04]  /*4f70*/  LDS.U8 R24, [R14+0xb] ;  /* 0x00000b000e187984 */ /* 0x000fe80000000000 */
[----:B------:R-:W-:Y:S04]  /*4f80*/  LDS.U8 R22, [R14+0xc] ;  /* 0x00000c000e167984 */ /* 0x000fe80000000000 */
[----:B0-----:R-:W-:Y:S04]  /*4f90*/  STG.E.U8 desc[UR10][R10.64], R13 ;  /* 0x0000000d0a007986 */ /* 0x001fe8000c10110a */
[----:B------:R-:W5:Y:S04]  /*4fa0*/  LDG.E.U8 R21, desc[UR10][R8.64] ;  /* 0x0000000a08157981 */ /* 0x000f68000c1e1100 */
[----:B--2---:R-:W-:Y:S04]  /*4fb0*/  STG.E.U8 desc[UR10][R10.64+0x1], R15 ;  /* 0x0000010f0a007986 */ /* 0x004fe8000c10110a */
[----:B------:R-:W2:Y:S04]  /*4fc0*/  LDG.E.U8 R20, desc[UR10][R8.64+0x1] ;  /* 0x0000010a08147981 */ /* 0x000ea8000c1e1100 */
[----:B---3--:R0:W-:Y:S04]  /*4fd0*/  STG.E.U8 desc[UR10][R10.64+0x2], R23 ;  /* 0x000002170a007986 */ /* 0x0081e8000c10110a */
[----:B------:R-:W3:Y:S04]  /*4fe0*/  LDG.E.U8 R26, desc[UR10][R8.64+0x2] ;  /* 0x0000020a081a7981 */ /* 0x000ee8000c1e1100 */
[----:B----4-:R-:W-:Y:S04]  /*4ff0*/  STG.E.U8 desc[UR10][R10.64+0x3], R25 ;  /* 0x000003190a007986 */ /* 0x010fe8000c10110a */
[----:B------:R-:W4:Y:S04]  /*5000*/  LDG.E.U8 R27, desc[UR10][R8.64+0x3] ;  /* 0x0000030a081b7981 */ /* 0x000f28000c1e1100 */
[----:B-1----:R-:W-:Y:S04]  /*5010*/  STG.E.U8 desc[UR10][R10.64+0x4], R29 ;  /* 0x0000041d0a007986 */ /* 0x002fe8000c10110a */
[----:B0-----:R-:W4:Y:S04]  /*5020*/  LDG.E.U8 R23, desc[UR10][R8.64+0x4] ;  /* 0x0000040a08177981 */ /* 0x001f28000c1e1100 */
[----:B-----5:R-:W-:Y:S04]  /*5030*/  STG.E.U8 desc[UR10][R10.64+0x5], R19 ;  /* 0x000005130a007986 */ /* 0x020fe8000c10110a */
[----:B------:R-:W5:Y:S04]  /*5040*/  LDG.E.U8 R28, desc[UR10][R8.64+0x5] ;  /* 0x0000050a081c7981 */ /* 0x000f68000c1e1100 */
[----:B------:R-:W0:Y:S04]  /*5050*/  LDS.U8 R19, [R14+0x7] ;  /* 0x000007000e137984 */ /* 0x000e280000000000 */
[----:B------:R-:W1:Y:S04]  /*5060*/  LDS.U8 R15, [R14+0x9] ;  /* 0x000009000e0f7984 */ /* 0x000e680000000000 */
[----:B------:R-:W5:Y:S04]  /*5070*/  LDS.U8 R13, [R14+0xa] ;  /* 0x00000a000e0d7984 */ /* 0x000f680000000000 */
[----:B------:R-:W5:Y:S04]  /*5080*/  LDS.U8 R16, [R14+0xd] ;  /* 0x00000d000e107984 */ /* 0x000f680000000000 */
[----:B------:R-:W5:Y:S04]  /*5090*/  LDS.U8 R29, [R14+0xe] ;  /* 0x00000e000e1d7984 */ /* 0x000f680000000000 */
[----:B------:R0:W-:Y:S04]  /*50a0*/  STG.E.U8 desc[UR10][R10.64+0x6], R17 ;  /* 0x000006110a007986 */ /* 0x0001e8000c10110a */
[----:B------:R-:W-:Y:S04]  /*50b0*/  LDS.U8 R25, [R14+0x10] ;  /* 0x000010000e197984 */ /* 0x000fe80000000000 */
[----:B0-----:R-:W5:Y:S04]  /*50c0*/  LDG.E.U8 R17, desc[UR10][R8.64+0x6] ;  /* 0x0000060a08117981 */ /* 0x001f68000c1e1100 */
[----:B------:R0:W-:Y:S04]  /*50d0*/  STG.E.U8 desc[UR10][R10.64+0x7], R19 ;  /* 0x000007130a007986 */ /* 0x0001e8000c10110a */
[----:B0-----:R-:W5:Y:S04]  /*50e0*/  LDG.E.U8 R19, desc[UR10][R8.64+0x7] ;  /* 0x0000070a08137981 */ /* 0x001f68000c1e1100 */
[----:B------:R-:W-:Y:S04]  /*50f0*/  STG.E.U8 desc[UR10][R10.64+0x8], R18 ;  /* 0x000008120a007986 */ /* 0x000fe8000c10110a */
[----:B------:R-:W-:Y:S04]  /*5100*/  STS.U8 [R14], R21 ;  /* 0x000000150e007388 */ /* 0x000fe80000000000 */
[----:B------:R-:W-:Y:S04]  /*5110*/  LDS.U8 R21, [R14+0x12] ;  /* 0x000012000e157984 */ /* 0x000fe80000000000 */
[----:B--2---:R0:W-:Y:S04]  /*5120*/  STS.U8 [R14+0x1], R20 ;  /* 0x000001140e007388 */ /* 0x0041e80000000000 */
[----:B---3--:R2:W-:Y:S04]  /*5130*/  STS.U8 [R14+0x2], R26 ;  /* 0x0000021a0e007388 */ /* 0x0085e80000000000 */
[----:B0-----:R-:W3:Y:S04]  /*5140*/  LDG.E.U8 R20, desc[UR10][R8.64+0x8] ;  /* 0x0000080a08147981 */ /* 0x001ee8000c1e1100 */
[----:B----4-:R-:W-:Y:S04]  /*5150*/  STS.U8 [R14+0x3], R27 ;  /* 0x0000031b0e007388 */ /* 0x010fe80000000000 */
[----:B------:R-:W0:Y:S04]  /*5160*/  LDS.U8 R27, [R14+0xf] ;  /* 0x00000f000e1b7984 */ /* 0x000e280000000000 */
[----:B------:R-:W-:Y:S04]  /*5170*/  STS.U8 [R14+0x4], R23 ;  /* 0x000004170e007388 */ /* 0x000fe80000000000 */
[----:B-1----:R-:W-:Y:S04]  /*5180*/  STG.E.U8 desc[UR10][R10.64+0x9], R15 ;  /* 0x0000090f0a007986 */ /* 0x002fe8000c10110a */
[----:B------:R-:W1:Y:S04]  /*5190*/  LDS.U8 R23, [R14+0x11] ;  /* 0x000011000e177984 */ /* 0x000e680000000000 */
[----:B--2---:R-:W2:Y:S04]  /*51a0*/  LDG.E.U8 R26, desc[UR10][R8.64+0x9] ;  /* 0x0000090a081a7981 */ /* 0x004ea8000c1e1100 */
[----:B-----5:R4:W-:Y:S04]  /*51b0*/  STS.U8 [R14+0x5], R28 ;  /* 0x0000051c0e007388 */ /* 0x0209e80000000000 */
[----:B------:R5:W-:Y:S04]  /*51c0*/  STG.E.U8 desc[UR10][R10.64+0xa], R13 ;  /* 0x00000a0d0a007986 */ /* 0x000be8000c10110a */
[----:B----4-:R-:W4:Y:S04]  /*51d0*/  LDG.E.U8 R28, desc[UR10][R8.64+0xa] ;  /* 0x00000a0a081c7981 */ /* 0x010f28000c1e1100 */
[----:B------:R-:W-:Y:S04]  /*51e0*/  STG.E.U8 desc[UR10][R10.64+0xb], R24 ;  /* 0x00000b180a007986 */ /* 0x000fe8000c10110a */
[----:B-----5:R-:W5:Y:S04]  /*51f0*/  LDG.E.U8 R13, desc[UR10][R8.64+0xb] ;  /* 0x00000b0a080d7981 */ /* 0x020f68000c1e1100 */
[----:B------:R-:W-:Y:S04]  /*5200*/  STG.E.U8 desc[UR10][R10.64+0xc], R22 ;  /* 0x00000c160a007986 */ /* 0x000fe8000c10110a */
[----:B------:R-:W4:Y:S04]  /*5210*/  LDG.E.U8 R15, desc[UR10][R8.64+0xc] ;  /* 0x00000c0a080f7981 */ /* 0x000f28000c1e1100 */
[----:B------:R0:W-:Y:S04]  /*5220*/  STG.E.U8 desc[UR10][R10.64+0xd], R16 ;  /* 0x00000d100a007986 */ /* 0x0001e8000c10110a */
[----:B------:R-:W4:Y:S04]  /*5230*/  LDG.E.U8 R18, desc[UR10][R8.64+0xd] ;  /* 0x00000d0a08127981 */ /* 0x000f28000c1e1100 */
[----:B------:R1:W-:Y:S04]  /*5240*/  STG.E.U8 desc[UR10][R10.64+0xe], R29 ;  /* 0x00000e1d0a007986 */ /* 0x0003e8000c10110a */
[----:B0-----:R-:W4:Y:S04]  /*5250*/  LDG.E.U8 R16, desc[UR10][R8.64+0xe] ;  /* 0x00000e0a08107981 */ /* 0x001f28000c1e1100 */
[----:B------:R0:W-:Y:S04]  /*5260*/  STG.E.U8 desc[UR10][R10.64+0xf], R27 ;  /* 0x00000f1b0a007986 */ /* 0x0001e8000c10110a */
[----:B-1----:R-:W4:Y:S04]  /*5270*/  LDG.E.U8 R29, desc[UR10][R8.64+0xf] ;  /* 0x00000f0a081d7981 */ /* 0x002f28000c1e1100 */
[----:B------:R-:W-:Y:S04]  /*5280*/  STG.E.U8 desc[UR10][R10.64+0x10], R25 ;  /* 0x000010190a007986 */ /* 0x000fe8000c10110a */
[----:B------:R-:W4:Y:S04]  /*5290*/  LDG.E.U8 R24, desc[UR10][R8.64+0x10] ;  /* 0x0000100a08187981 */ /* 0x000f28000c1e1100 */
[----:B------:R-:W-:Y:S04]  /*52a0*/  STG.E.U8 desc[UR10][R10.64+0x11], R23 ;  /* 0x000011170a007986 */ /* 0x000fe8000c10110a */
[----:B------:R-:W4:Y:S04]  /*52b0*/  LDG.E.U8 R22, desc[UR10][R8.64+0x11] ;  /* 0x0000110a08167981 */ /* 0x000f28000c1e1100 */
[----:B------:R-:W-:Y:S04]  /*52c0*/  STG.E.U8 desc[UR10][R10.64+0x12], R21 ;  /* 0x000012150a007986 */ /* 0x000fe8000c10110a */
[----:B0-----:R-:W4:Y:S04]  /*52d0*/  LDG.E.U8 R27, desc[UR10][R8.64+0x12] ;  /* 0x0000120a081b7981 */ /* 0x001f28000c1e1100 */
[----:B------:R-:W0:Y:S04]  /*52e0*/  LDS.U8 R25, [R14+0x13] ;  /* 0x000013000e197984 */ /* 0x000e280000000000 */
[----:B------:R-:W1:Y:S04]  /*52f0*/  LDS.U8 R23, [R14+0x14] ;  /* 0x000014000e177984 */ /* 0x000e680000000000 */
[----:B------:R-:W-:Y:S04]  /*5300*/  LDS.U8 R21, [R14+0x16] ;  /* 0x000016000e157984 */ /* 0x000fe80000000000 */
[----:B------:R-:W-:Y:S04]  /*5310*/  STS.U8 [R14+0x7], R19 ;  /* 0x000007130e007388 */ /* 0x000fe80000000000 */
[----:B------:R-:W-:Y:S04]  /*5320*/  LDS.U8 R19, [R14+0x17] ;  /* 0x000017000e137984 */ /* 0x000fe80000000000 */
[----:B------:R-:W-:Y:S04]  /*5330*/  STS.U8 [R14+0x6], R17 ;  /* 0x000006110e007388 */ /* 0x000fe80000000000 */
[----:B------:R-:W-:Y:S04]  /*5340*/  LDS.U8 R17, [R14+0x18] ;  /* 0x000018000e117984 */ /* 0x000fe80000000000 */
[----:B0-----:R-:W-:Y:S04]  /*5350*/  STG.E.U8 desc[UR10][R10.64+0x13], R25 ;  /* 0x000013190a007986 */ /* 0x001fe8000c10110a */
[----:B---3--:R-:W-:Y:S04]  /*5360*/  STS.U8 [R14+0x8], R20 ;  /* 0x000008140e007388 */ /* 0x008fe80000000000 */
[----:B------:R-:W-:Y:S04]  /*5370*/  LDS.U8 R20, [R14+0x1a] ;  /* 0x00001a000e147984 */ /* 0x000fe80000000000 */
[----:B--2---:R0:W-:Y:S02]  /*5380*/  STS.U8 [R14+0x9], R26 ;  /* 0x0000091a0e007388 */ /* 0x0041e40000000000 */
[----:B0-----:R-:W-:-:S02]  /*5390*/  IMAD.SHL.U32 R26, R3, 0x2, RZ ;  /* 0x00000002031a7824 */ /* 0x001fc400078e00ff */
[----:B-----5:R-:W-:Y:S04]  /*53a0*/  STS.U8 [R14+0xb], R13 ;  /* 0x00000b0d0e007388 */ /* 0x020fe80000000000 */
[----:B------:R-:W0:Y:S01]  /*53b0*/  LDS.U8 R13, [R14+0x15] ;  /* 0x000015000e0d7984 */ /* 0x000e220000000000 */
[----:B------:R-:W-:-:S03]  /*53c0*/  IMAD.SHL.U32 R3, R0, 0x2000, RZ ;  /* 0x0000200000037824 */ /* 0x000fc600078e00ff */
[----:B----4-:R-:W-:Y:S04]  /*53d0*/  STS.U8 [R14+0xc], R15 ;  /* 0x00000c0f0e007388 */ /* 0x010fe80000000000 */
[----:B------:R-:W2:Y:S04]  /*53e0*/  LDS.U8 R15, [R14+0x19] ;  /* 0x000019000e0f7984 */ /* 0x000ea80000000000 */
[----:B------:R-:W-:Y:S04]  /*53f0*/  STS.U8 [R14+0xd], R18 ;  /* 0x00000d120e007388 */ /* 0x000fe80000000000 */
[----:B------:R-:W3:Y:S04]  /*5400*/  LDS.U8 R18, [R14+0x1b] ;  /* 0x00001b000e127984 */ /* 0x000ee80000000000 */
[----:B------:R-:W-:Y:S04]  /*5410*/  STS.U8 [R14+0xe], R16 ;  /* 0x00000e100e007388 */ /* 0x000fe80000000000 */
[----:B------:R-:W4:Y:S04]  /*5420*/  LDS.U8 R16, [R14+0x1c] ;  /* 0x00001c000e107984 */ /* 0x000f280000000000 */
[----:B------:R5:W-:Y:S04]  /*5430*/  STS.U8 [R14+0xf], R29 ;  /* 0x00000f1d0e007388 */ /* 0x000be80000000000 */
[----:B------:R-:W-:Y:S04]  /*5440*/  STS.U8 [R14+0xa], R28 ;  /* 0x00000a1c0e007388 */ /* 0x000fe80000000000 */
[----:B------:R-:W-:Y:S01]  /*5450*/  LDS.U8 R28, [R14+0x1f] ;  /* 0x00001f000e1c7984 */ /* 0x000fe20000000000 */
[----:B-----5:R-:W-:-:S03]  /*5460*/  LOP3.LUT R29, R26, 0x1, R3, 0xfe, !PT ;  /* 0x000000011a1d7812 */ /* 0x020fc600078efe03 */
[----:B------:R-:W5:Y:S04]  /*5470*/  LDS.U8 R3, [R14+0x1d] ;  /* 0x00001d000e037984 */ /* 0x000f680000000000 */
[----:B------:R-:W5:Y:S04]  /*5480*/  LDS.U8 R26, [R14+0x1e] ;  /* 0x00001e000e1a7984 */ /* 0x000f680000000000 */
[----:B------:R1:W-:Y:S04]  /*5490*/  STS.U8 [R14+0x11], R22 ;  /* 0x000011160e007388 */ /* 0x0003e80000000000 */
[----:B------:R0:W-:Y:S04]  /*54a0*/  STS.U8 [R14+0x10], R24 ;  /* 0x000010180e007388 */ /* 0x0001e80000000000 */
[----:B-1----:R-:W5:Y:S04]  /*54b0*/  LDG.E.U8 R22, desc[UR10][R8.64+0x13] ;  /* 0x0000130a08167981 */ /* 0x002f68000c1e1100 */
[----:B------:R-:W-:Y:S04]  /*54c0*/  STG.E.U8 desc[UR10][R10.64+0x14], R23 ;  /* 0x000014170a007986 */ /* 0x000fe8000c10110a */
[----:B0-----:R-:W5:Y:S04]  /*54d0*/  LDG.E.U8 R24, desc[UR10][R8.64+0x14] ;  /* 0x0000140a08187981 */ /* 0x001f68000c1e1100 */
[----:B------:R0:W-:Y:S04]  /*54e0*/  STG.E.U8 desc[UR10][R10.64+0x15], R13 ;  /* 0x0000150d0a007986 */ /* 0x0001e8000c10110a */
[----:B------:R1:W-:Y:S04]  /*54f0*/  STS.U8 [R14+0x12], R27 ;  /* 0x0000121b0e007388 */ /* 0x0003e80000000000 */
[----:B0-----:R-:W5:Y:S04]  /*5500*/  LDG.E.U8 R13, desc[UR10][R8.64+0x15] ;  /* 0x0000150a080d7981 */ /* 0x001f68000c1e1100 */
[----:B------:R-:W-:Y:S04]  /*5510*/  STG.E.U8 desc[UR10][R10.64+0x16], R21 ;  /* 0x000016150a007986 */ /* 0x000fe8000c10110a */
[----:B------:R-:W5:Y:S04]  /*5520*/  LDG.E.U8 R23, desc[UR10][R8.64+0x16] ;  /* 0x0000160a08177981 */ /* 0x000f68000c1e1100 */
[----:B------:R-:W-:Y:S04]  /*5530*/  STG.E.U8 desc[UR10][R10.64+0x17], R19 ;  /* 0x000017130a007986 */ /* 0x000fe8000c10110a */
[----:B-1----:R-:W5:Y:S04]  /*5540*/  LDG.E.U8 R27, desc[UR10][R8.64+0x17] ;  /* 0x0000170a081b7981 */ /* 0x002f68000c1e1100 */
[----:B------:R-:W-:Y:S04]  /*5550*/  STG.E.U8 desc[UR10][R10.64+0x18], R17 ;  /* 0x000018110a007986 */ /* 0x000fe8000c10110a */
[----:B------:R-:W5:Y:S04]  /*5560*/  LDG.E.U8 R25, desc[UR10][R8.64+0x18] ;  /* 0x0000180a08197981 */ /* 0x000f68000c1e1100 */
[----:B--2---:R0:W-:Y:S04]  /*5570*/  STG.E.U8 desc[UR10][R10.64+0x19], R15 ;  /* 0x0000190f0a007986 */ /* 0x0041e8000c10110a */
[----:B0-----:R-:W2:Y:S04]  /*5580*/  LDG.E.U8 R15, desc[UR10][R8.64+0x19] ;  /* 0x0000190a080f7981 */ /* 0x001ea8000c1e1100 */
[----:B------:R-:W-:Y:S04]  /*5590*/  STG.E.U8 desc[UR10][R10.64+0x1a], R20 ;  /* 0x00001a140a007986 */ /* 0x000fe8000c10110a */
[----:B------:R-:W2:Y:S04]  /*55a0*/  LDG.E.U8 R17, desc[UR10][R8.64+0x1a] ;  /* 0x00001a0a08117981 */ /* 0x000ea8000c1e1100 */
[----:B---3--:R-:W-:Y:S04]  /*55b0*/  STG.E.U8 desc[UR10][R10.64+0x1b], R18 ;  /* 0x00001b120a007986 */ /* 0x008fe8000c10110a */
[----:B------:R-:W3:Y:S04]  /*55c0*/  LDG.E.U8 R19, desc[UR10][R8.64+0x1b] ;  /* 0x00001b0a08137981 */ /* 0x000ee8000c1e1100 */
[----:B----4-:R0:W-:Y:S04]  /*55d0*/  STG.E.U8 desc[UR10][R10.64+0x1c], R16 ;  /* 0x00001c100a007986 */ /* 0x0101e8000c10110a */
[----:B0-----:R-:W4:Y:S04]  /*55e0*/  LDG.E.U8 R16, desc[UR10][R8.64+0x1c] ;  /* 0x00001c0a08107981 */ /* 0x001f28000c1e1100 */
[----:B-----5:R0:W-:Y:S04]  /*55f0*/  STG.E.U8 desc[UR10][R10.64+0x1d], R3 ;  /* 0x00001d030a007986 */ /* 0x0201e8000c10110a */
[----:B0-----:R-:W5:Y:S04]  /*5600*/  LDG.E.U8 R3, desc[UR10][R8.64+0x1d] ;  /* 0x00001d0a08037981 */ /* 0x001f68000c1e1100 */
[----:B------:R0:W-:Y:S04]  /*5610*/  STG.E.U8 desc[UR10][R10.64+0x1e], R26 ;  /* 0x00001e1a0a007986 */ /* 0x0001e8000c10110a */
[----:B------:R-:W5:Y:S04]  /*5620*/  LDG.E.U8 R18, desc[UR10][R8.64+0x1e] ;  /* 0x00001e0a08127981 */ /* 0x000f68000c1e1100 */
[----:B------:R1:W-:Y:S04]  /*5630*/  STG.E.U8 desc[UR10][R10.64+0x1f], R28 ;  /* 0x00001f1c0a007986 */ /* 0x0003e8000c10110a */
[----:B0-----:R0:W5:Y:S01]  /*5640*/  LDG.E.U8 R26, desc[UR10][R8.64+0x1f] ;  /* 0x00001f0a081a7981 */ /* 0x001162000c1e1100 */
[----:B------:R-:W1:Y:S01]  /*5650*/  LDC.64 R20, c[0x4][0x18] ;  /* 0x01000600ff147b82 */ /* 0x000e620000000a00 */
[----:B0-----:R-:W-:-:S05]  /*5660*/  VIADD R9, R0, 0x1 ;  /* 0x0000000100097836 */ /* 0x001fca0000000000 */
[----:B-1----:R0:W-:Y:S01]  /*5670*/  STG.E desc[UR10][R20.64], R9 ;  /* 0x0000000914007986 */ /* 0x0021e2000c10190a */
[----:B------:R-:W-:-:S03]  /*5680*/  IMAD.MOV.U32 R0, RZ, RZ, R9 ;  /* 0x000000ffff007224 */ /* 0x000fc600078e0009 */
[----:B------:R0:W-:Y:S04]  /*5690*/  STS.U8 [R14+0x13], R22 ;  /* 0x000013160e007388 */ /* 0x0001e80000000000 */
[----:B------:R0:W-:Y:S04]  /*56a0*/  STS.U8 [R14+0x14], R24 ;  /* 0x000014180e007388 */ /* 0x0001e80000000000 */
[----:B------:R0:W-:Y:S04]  /*56b0*/  STS.U8 [R14+0x15], R13 ;  /* 0x0000150d0e007388 */ /* 0x0001e80000000000 */
[----:B------:R0:W-:Y:S04]  /*56c0*/  STS.U8 [R14+0x16], R23 ;  /* 0x000016170e007388 */ /* 0x0001e80000000000 */
[----:B------:R0:W-:Y:S04]  /*56d0*/  STS.U8 [R14+0x17], R27 ;  /* 0x0000171b0e007388 */ /* 0x0001e80000000000 */
[----:B------:R0:W-:Y:S04]  /*56e0*/  STS.U8 [R14+0x18], R25 ;  /* 0x000018190e007388 */ /* 0x0001e80000000000 */
[----:B--2---:R0:W-:Y:S04]  /*56f0*/  STS.U8 [R14+0x19], R15 ;  /* 0x0000190f0e007388 */ /* 0x0041e80000000000 */
[----:B------:R0:W-:Y:S04]  /*5700*/  STS.U8 [R14+0x1a], R17 ;  /* 0x00001a110e007388 */ /* 0x0001e80000000000 */
[----:B---3--:R0:W-:Y:S04]  /*5710*/  STS.U8 [R14+0x1b], R19 ;  /* 0x00001b130e007388 */ /* 0x0081e80000000000 */
[----:B----4-:R0:W-:Y:S04]  /*5720*/  STS.U8 [R14+0x1c], R16 ;  /* 0x00001c100e007388 */ /* 0x0101e80000000000 */
[----:B-----5:R0:W-:Y:S04]  /*5730*/  STS.U8 [R14+0x1d], R3 ;  /* 0x00001d030e007388 */ /* 0x0201e80000000000 */
[----:B------:R0:W-:Y:S04]  /*5740*/  STS.U8 [R14+0x1e], R18 ;  /* 0x00001e120e007388 */ /* 0x0001e80000000000 */
[----:B------:R0:W-:Y:S04]  /*5750*/  STS.U8 [R14+0x1f], R26 ;  /* 0x00001f1a0e007388 */ /* 0x0001e80000000000 */
[----:B------:R0:W-:Y:S01]  /*5760*/  STS [R12], R29 ;  /* 0x0000001d0c007388 */ /* 0x0001e20000000800 */
[----:B------:R-:W-:Y:S05]  /*5770*/  BRA `(.L_x_15) ;  /* 0x0000000000207947 */ /* 0x000fea0003800000 */
.L_x_12:
        /* <DEDUP_REMOVED lines=8> */
.L_x_15:
[----:B------:R-:W2:Y:S01]  /*5800*/  S2R R10, SR_CgaCtaId ;  /* 0x00000000000a7919 */ /* 0x000ea20000008800 */
[----:B-1----:R-:W-:Y:S01]  /*5810*/  LOP3.LUT R8, R4, 0x1f, RZ, 0xc0, !PT ;  /* 0x0000001f04087812 */ /* 0x002fe200078ec0ff */
[----:B------:R-:W1:Y:S01]  /*5820*/  LDCU.64 UR6, c[0x4][0x28] ;  /* 0x01000500ff0677ac */ /* 0x000e620008000a00 */
[----:B0-----:R-:W-:-:S03]  /*5830*/  MOV R3, 0x400 ;  /* 0x0000040000037802 */ /* 0x001fc60000000f00 */
[----:B------:R-:W-:Y:S01]  /*5840*/  IMAD R8, R5, 0x20, R8 ;  /* 0x0000002005087824 */ /* 0x000fe200078e0208 */
[----:B------:R-:W0:Y:S01]  /*5850*/  LDCU UR4, c[0x0][0x380] ;  /* 0x00007000ff0477ac */ /* 0x000e220008000800 */
[----:B--2---:R-:W-:-:S05]  /*5860*/  LEA R3, R10, R3, 0x18 ;  /* 0x000000030a037211 */ /* 0x004fca00078ec0ff */
[----:B------:R-:W-:Y:S01]  /*5870*/  IMAD.IADD R3, R8, 0x1, R3 ;  /* 0x0000000108037824 */ /* 0x000fe200078e0203 */
[C---:B-1----:R-:W-:Y:S01]  /*5880*/  IADD3 R8, P0, PT, R4.reuse, UR6, RZ ;  /* 0x0000000604087c10 */ /* 0x042fe2000ff1e0ff */
[----:B------:R-:W-:-:S04]  /*5890*/  VIADD R4, R4, 0x1 ;  /* 0x0000000104047836 */ /* 0x000fc80000000000 */
[----:B------:R-:W1:Y:S01]  /*58a0*/  LDS.U8 R3, [R3] ;  /* 0x0000000003037984 */ /* 0x000e620000000000 */
[----:B------:R-:W-:Y:S01]  /*58b0*/  IMAD.X R9, RZ, RZ, UR7, P0 ;  /* 0x00000007ff097e24 */ /* 0x000fe200080e06ff */
[----:B0-----:R-:W-:-:S04]  /*58c0*/  ISETP.NE.AND P0, PT, R4, UR4, PT ;  /* 0x0000000404007c0c */ /* 0x001fc8000bf05270 */
[----:B-1----:R2:W-:Y:S09]  /*58d0*/  STG.E.U8 desc[UR10][R8.64], R3 ;  /* 0x0000000308007986 */ /* 0x0025f2000c10110a */
[----:B------:R-:W-:Y:S05]  /*58e0*/  @P0 BRA `(.L_x_16) ;  /* 0xffffffe400e80947 */ /* 0x000fea000383ffff */
.L_x_11:
[----:B------:R-:W-:Y:S01]  /*58f0*/  MOV R0, 0x0 ;  /* 0x0000000000007802 */ /* 0x000fe20000000f00 */
[----:B------:R3:W-:Y:S01]  /*5900*/  STL [R1], R2 ;  /* 0x0000000201007387 */ /* 0x0007e20000100800 */
[----:B------:R-:W4:Y:S02]  /*5910*/  LDCU.64 UR4, c[0x4][0x38] ;  /* 0x01000700ff0477ac */ /* 0x000f240008000a00 */
[----:B-12---:R3:W1:Y:S01]  /*5920*/  LDC.64 R8, c[0x4][R0] ;  /* 0x0100000000087b82 */ /* 0x0066620000000a00 */
[----:B----4-:R-:W-:Y:S02]  /*5930*/  IMAD.U32 R4, RZ, RZ, UR4 ;  /* 0x00000004ff047e24 */ /* 0x010fe4000f8e00ff */
[----:B---3--:R-:W-:-:S07]  /*5940*/  IMAD.U32 R5, RZ, RZ, UR5 ;  /* 0x00000005ff057e24 */ /* 0x008fce000f8e00ff */
[----:B0-----:R-:W-:-:S07]  /*5950*/  LEPC R20, `(.L_x_17) ;  /* 0x000000001014794e */ /* 0x001fce0000000000 */
[----:B-1----:R-:W-:Y:S05]  /*5960*/  CALL.ABS.NOINC R8 ;  /* 0x0000000008007343 */ /* 0x002fea0003c00000 */
.L_x_17:
[----:B------:R-:W-:Y:S05]  /*5970*/  EXIT ;  /* 0x000000000000794d */ /* 0x000fea0003800000 */
.L_x_18:
[----:B------:R-:W-:-:S00]  /*5980*/  BRA `(.L_x_18) ;  /* 0xfffffffc00fc7947 */ /* 0x000fc0000383ffff */
[----:B------:R-:W-:-:S00]  /*5990*/  NOP ;  /* 0x0000000000007918 */ /* 0x000fc00000000000 */
        /* <DEDUP_REMOVED lines=14> */
.L_x_19:


//--------------------- .nv.global.init           --------------------------
	.section	.nv.global.init,"aw",@progbits
.nv.global.init:
	.type		$str,@object
	.size		$str,(.L_6 - $str)
$str:
        /*0000*/ 	.byte	0x70, 0x61, 0x67, 0x65, 0x66, 0x61, 0x75, 0x6c, 0x74, 0x20, 0x6e, 0x75, 0x6d, 0x62, 0x65, 0x72
        /*0010*/ 	.byte	0x20, 0x69, 0x73, 0x20, 0x25, 0x64, 0x0a, 0x00
.L_6:


//--------------------- .nv.shared._Z8mykerneli   --------------------------
	.section	.nv.shared._Z8mykerneli,"aw",@nobits
	.sectionflags	@""
	.align	16
.nv.shared._Z8mykerneli:
	.zero		33792


//--------------------- .nv.shared.reserved.0     --------------------------
	.section	.nv.shared.reserved.0,"aw",@nobits
	.weak		__nv_reservedSMEM_offset_0_alias
	.size		__nv_reservedSMEM_offset_0_alias, 0, 64
	.other		__nv_reservedSMEM_offset_0_alias,@"STO_CUDA_RESERVED_SHARED STV_DEFAULT"
__nv_reservedSMEM_offset_0_alias:
	.zero		0
	.zero		64


//--------------------- .nv.global                --------------------------
	.section	.nv.global,"aw",@nobits
	.align	4
.nv.global:
	.type		PAGE_ENTRIES,@object
	.size		PAGE_ENTRIES,(currentTime - PAGE_ENTRIES)
PAGE_ENTRIES:
	.zero		4
	.type		currentTime,@object
	.size		currentTime,(PAGEFAULT_NUM - currentTime)
currentTime:
	.zero		4
	.type		PAGEFAULT_NUM,@object
	.size		PAGEFAULT_NUM,(results - PAGEFAULT_NUM)
PAGEFAULT_NUM:
	.zero		4
	.type		results,@object
	.size		results,(input - results)
results:
	.zero		131072
	.type		input,@object
	.size		input,(storage - input)
input:
	.zero		131072
	.type		storage,@object
	.size		storage,(.L_3 - storage)
storage:
	.zero		131072
.L_3:


//--------------------- .nv.constant0._Z8mykerneli --------------------------
	.section	.nv.constant0._Z8mykerneli,"a",@progbits
	.sectionflags	@""
	.align	4
.nv.constant0._Z8mykerneli:
	.zero		900


//--------------------- SYMBOLS --------------------------

	.type		.nv.reservedSmem.offset0,@object
	.size		.nv.reservedSmem.offset0,0x4
	.type		.nv.reservedSmem.cap,@object
	.size		.nv.reservedSmem.cap,0x4
	.type		vprintf,@function
